//
// Generated by NVIDIA NVVM Compiler
//
// Compiler Build ID: CL-36424714
// Cuda compilation tools, release 13.0, V13.0.88
// Based on NVVM 20.0.0
//

.version 9.0
.target sm_100
.address_size 64

	// .globl	kernel
// _ZZ6kernelE8a_block0 has been demoted
// _ZZ6kernelE8b_block0 has been demoted
// _ZZ6kernelE8a_block1 has been demoted
// _ZZ6kernelE8b_block1 has been demoted

.visible .entry kernel(
	.param .u64 .ptr .align 1 kernel_param_0,
	.param .u64 .ptr .align 1 kernel_param_1,
	.param .u64 .ptr .align 1 kernel_param_2,
	.param .u32 kernel_param_3,
	.param .u32 kernel_param_4,
	.param .u32 kernel_param_5
)
{
	.reg .pred 	%p<6>;
	.reg .b32 	%r<95>;
	.reg .b32 	%f<383>;
	.reg .b64 	%rd<64>;
	// demoted variable
	.shared .align 4 .b8 _ZZ6kernelE8a_block0[8192];
	// demoted variable
	.shared .align 4 .b8 _ZZ6kernelE8b_block0[4096];
	// demoted variable
	.shared .align 4 .b8 _ZZ6kernelE8a_block1[8192];
	// demoted variable
	.shared .align 4 .b8 _ZZ6kernelE8b_block1[4096];
	ld.param.u64 	%rd11, [kernel_param_0];
	ld.param.u64 	%rd12, [kernel_param_1];
	ld.param.u32 	%r15, [kernel_param_4];
	ld.param.u32 	%r16, [kernel_param_5];
	cvta.to.global.u64 	%rd13, %rd11;
	cvta.to.global.u64 	%rd1, %rd12;
	mov.u32 	%r1, %tid.x;
	mov.u32 	%r2, %tid.y;
	mov.u32 	%r17, %ctaid.y;
	shl.b32 	%r18, %r17, 7;
	mov.u32 	%r19, %ctaid.x;
	shl.b32 	%r20, %r19, 6;
	add.s32 	%r3, %r18, %r2;
	shl.b32 	%r21, %r1, 2;
	mov.u32 	%r22, _ZZ6kernelE8a_block0;
	add.s32 	%r23, %r22, %r21;
	mad.lo.s32 	%r24, %r3, %r16, %r1;
	mul.wide.s32 	%rd14, %r24, 4;
	add.s64 	%rd2, %rd13, %rd14;
	ld.global.f32 	%f194, [%rd2];
	shl.b32 	%r25, %r2, 6;
	add.s32 	%r4, %r23, %r25;
	st.shared.f32 	[%r4], %f194;
	shl.b32 	%r26, %r16, 4;
	add.s32 	%r27, %r24, %r26;
	mul.wide.s32 	%rd15, %r27, 4;
	add.s64 	%rd3, %rd13, %rd15;
	ld.global.f32 	%f195, [%rd3];
	st.shared.f32 	[%r4+1024], %f195;
	shl.b32 	%r28, %r16, 5;
	add.s32 	%r29, %r24, %r28;
	mul.wide.s32 	%rd16, %r29, 4;
	add.s64 	%rd4, %rd13, %rd16;
	ld.global.f32 	%f196, [%rd4];
	st.shared.f32 	[%r4+2048], %f196;
	add.s32 	%r30, %r29, %r26;
	mul.wide.s32 	%rd17, %r30, 4;
	add.s64 	%rd5, %rd13, %rd17;
	ld.global.f32 	%f197, [%rd5];
	st.shared.f32 	[%r4+3072], %f197;
	shl.b32 	%r31, %r16, 6;
	add.s32 	%r32, %r24, %r31;
	mul.wide.s32 	%rd18, %r32, 4;
	add.s64 	%rd6, %rd13, %rd18;
	ld.global.f32 	%f198, [%rd6];
	st.shared.f32 	[%r4+4096], %f198;
	add.s32 	%r33, %r32, %r26;
	mul.wide.s32 	%rd19, %r33, 4;
	add.s64 	%rd7, %rd13, %rd19;
	ld.global.f32 	%f199, [%rd7];
	st.shared.f32 	[%r4+5120], %f199;
	add.s32 	%r34, %r32, %r28;
	mul.wide.s32 	%rd20, %r34, 4;
	add.s64 	%rd8, %rd13, %rd20;
	ld.global.f32 	%f200, [%rd8];
	st.shared.f32 	[%r4+6144], %f200;
	add.s32 	%r35, %r34, %r26;
	mul.wide.s32 	%rd21, %r35, 4;
	add.s64 	%rd9, %rd13, %rd21;
	ld.global.f32 	%f201, [%rd9];
	st.shared.f32 	[%r4+7168], %f201;
	add.s32 	%r5, %r20, %r1;
	mad.lo.s32 	%r36, %r15, %r2, %r5;
	shl.b32 	%r37, %r2, 8;
	mov.u32 	%r38, _ZZ6kernelE8b_block0;
	add.s32 	%r39, %r38, %r37;
	mul.wide.s32 	%rd22, %r36, 4;
	add.s64 	%rd23, %rd1, %rd22;
	ld.global.f32 	%f202, [%rd23];
	add.s32 	%r40, %r39, %r21;
	st.shared.f32 	[%r40], %f202;
	ld.global.f32 	%f203, [%rd23+64];
	st.shared.f32 	[%r40+64], %f203;
	ld.global.f32 	%f204, [%rd23+128];
	st.shared.f32 	[%r40+128], %f204;
	ld.global.f32 	%f205, [%rd23+192];
	st.shared.f32 	[%r40+192], %f205;
	bar.sync 	0;
	setp.lt.s32 	%p1, %r16, 17;
	mov.f32 	%f319, 0f00000000;
	mov.f32 	%f320, %f319;
	mov.f32 	%f321, %f319;
	mov.f32 	%f322, %f319;
	mov.f32 	%f323, %f319;
	mov.f32 	%f324, %f319;
	mov.f32 	%f325, %f319;
	mov.f32 	%f326, %f319;
	mov.f32 	%f327, %f319;
	mov.f32 	%f328, %f319;
	mov.f32 	%f329, %f319;
	mov.f32 	%f330, %f319;
	mov.f32 	%f331, %f319;
	mov.f32 	%f332, %f319;
	mov.f32 	%f333, %f319;
	mov.f32 	%f334, %f319;
	mov.f32 	%f335, %f319;
	mov.f32 	%f336, %f319;
	mov.f32 	%f337, %f319;
	mov.f32 	%f338, %f319;
	mov.f32 	%f339, %f319;
	mov.f32 	%f340, %f319;
	mov.f32 	%f341, %f319;
	mov.f32 	%f342, %f319;
	mov.f32 	%f343, %f319;
	mov.f32 	%f344, %f319;
	mov.f32 	%f345, %f319;
	mov.f32 	%f346, %f319;
	mov.f32 	%f347, %f319;
	mov.f32 	%f348, %f319;
	mov.f32 	%f349, %f319;
	mov.f32 	%f350, %f319;
	@%p1 bra 	$L__BB0_9;
	mov.b32 	%r91, 16;
	mov.f32 	%f319, 0f00000000;
$L__BB0_2:
	shl.b32 	%r43, %r2, 6;
	mov.u32 	%r44, _ZZ6kernelE8a_block0;
	add.s32 	%r45, %r43, %r44;
	add.s32 	%r92, %r45, 4096;
	mul.wide.s32 	%rd24, %r91, 4;
	add.s64 	%rd25, %rd2, %rd24;
	ld.global.f32 	%f207, [%rd25];
	shl.b32 	%r46, %r1, 2;
	mov.u32 	%r47, _ZZ6kernelE8a_block1;
	add.s32 	%r48, %r47, %r46;
	add.s32 	%r49, %r48, %r43;
	st.shared.f32 	[%r49], %f207;
	add.s64 	%rd26, %rd3, %rd24;
	ld.global.f32 	%f208, [%rd26];
	st.shared.f32 	[%r49+1024], %f208;
	add.s64 	%rd27, %rd4, %rd24;
	ld.global.f32 	%f209, [%rd27];
	st.shared.f32 	[%r49+2048], %f209;
	add.s64 	%rd28, %rd5, %rd24;
	ld.global.f32 	%f210, [%rd28];
	st.shared.f32 	[%r49+3072], %f210;
	add.s64 	%rd29, %rd6, %rd24;
	ld.global.f32 	%f211, [%rd29];
	st.shared.f32 	[%r49+4096], %f211;
	add.s64 	%rd30, %rd7, %rd24;
	ld.global.f32 	%f212, [%rd30];
	st.shared.f32 	[%r49+5120], %f212;
	add.s64 	%rd31, %rd8, %rd24;
	ld.global.f32 	%f213, [%rd31];
	st.shared.f32 	[%r49+6144], %f213;
	add.s64 	%rd32, %rd9, %rd24;
	ld.global.f32 	%f214, [%rd32];
	st.shared.f32 	[%r49+7168], %f214;
	add.s32 	%r50, %r91, %r2;
	mad.lo.s32 	%r51, %r50, %r15, %r5;
	mul.wide.s32 	%rd33, %r51, 4;
	add.s64 	%rd34, %rd1, %rd33;
	ld.global.f32 	%f215, [%rd34];
	shl.b32 	%r52, %r2, 8;
	mov.u32 	%r53, _ZZ6kernelE8b_block1;
	add.s32 	%r54, %r53, %r52;
	add.s32 	%r55, %r54, %r46;
	st.shared.f32 	[%r55], %f215;
	ld.global.f32 	%f216, [%rd34+64];
	st.shared.f32 	[%r55+64], %f216;
	ld.global.f32 	%f217, [%rd34+128];
	st.shared.f32 	[%r55+128], %f217;
	ld.global.f32 	%f218, [%rd34+192];
	st.shared.f32 	[%r55+192], %f218;
	mov.b32 	%r93, 128;
$L__BB0_3:
	ld.shared.f32 	%f219, [%r92+-4096];
	ld.shared.f32 	%f220, [%r92+-3072];
	ld.shared.f32 	%f221, [%r92+-2048];
	ld.shared.f32 	%f222, [%r92+-1024];
	ld.shared.f32 	%f223, [%r92];
	ld.shared.f32 	%f224, [%r92+1024];
	ld.shared.f32 	%f225, [%r92+2048];
	ld.shared.f32 	%f226, [%r92+3072];
	shl.b32 	%r56, %r1, 2;
	mov.u32 	%r57, _ZZ6kernelE8b_block0;
	add.s32 	%r58, %r57, %r56;
	add.s32 	%r59, %r58, %r93;
	ld.shared.f32 	%f227, [%r59+-128];
	ld.shared.f32 	%f228, [%r59+-64];
	ld.shared.f32 	%f229, [%r59];
	ld.shared.f32 	%f230, [%r59+64];
	fma.rn.f32 	%f350, %f219, %f227, %f350;
	fma.rn.f32 	%f349, %f219, %f228, %f349;
	fma.rn.f32 	%f348, %f219, %f229, %f348;
	fma.rn.f32 	%f347, %f219, %f230, %f347;
	fma.rn.f32 	%f346, %f220, %f227, %f346;
	fma.rn.f32 	%f345, %f220, %f228, %f345;
	fma.rn.f32 	%f344, %f220, %f229, %f344;
	fma.rn.f32 	%f343, %f220, %f230, %f343;
	fma.rn.f32 	%f342, %f221, %f227, %f342;
	fma.rn.f32 	%f341, %f221, %f228, %f341;
	fma.rn.f32 	%f340, %f221, %f229, %f340;
	fma.rn.f32 	%f339, %f221, %f230, %f339;
	fma.rn.f32 	%f338, %f222, %f227, %f338;
	fma.rn.f32 	%f337, %f222, %f228, %f337;
	fma.rn.f32 	%f336, %f222, %f229, %f336;
	fma.rn.f32 	%f335, %f222, %f230, %f335;
	fma.rn.f32 	%f334, %f223, %f227, %f334;
	fma.rn.f32 	%f333, %f223, %f228, %f333;
	fma.rn.f32 	%f332, %f223, %f229, %f332;
	fma.rn.f32 	%f331, %f223, %f230, %f331;
	fma.rn.f32 	%f330, %f224, %f227, %f330;
	fma.rn.f32 	%f329, %f224, %f228, %f329;
	fma.rn.f32 	%f328, %f224, %f229, %f328;
	fma.rn.f32 	%f327, %f224, %f230, %f327;
	fma.rn.f32 	%f326, %f225, %f227, %f326;
	fma.rn.f32 	%f325, %f225, %f228, %f325;
	fma.rn.f32 	%f324, %f225, %f229, %f324;
	fma.rn.f32 	%f323, %f225, %f230, %f323;
	fma.rn.f32 	%f322, %f226, %f227, %f322;
	fma.rn.f32 	%f321, %f226, %f228, %f321;
	fma.rn.f32 	%f320, %f226, %f229, %f320;
	fma.rn.f32 	%f319, %f226, %f230, %f319;
	add.s32 	%r93, %r93, 256;
	add.s32 	%r92, %r92, 4;
	setp.ne.s32 	%p2, %r93, 4224;
	@%p2 bra 	$L__BB0_3;
	bar.sync 	0;
	add.s32 	%r60, %r91, 16;
	setp.ge.s32 	%p3, %r60, %r16;
	@%p3 bra 	$L__BB0_6;
	mul.wide.s32 	%rd35, %r91, 4;
	add.s64 	%rd36, %rd2, %rd35;
	ld.global.f32 	%f231, [%rd36+64];
	st.shared.f32 	[%r4], %f231;
	add.s64 	%rd37, %rd3, %rd35;
	ld.global.f32 	%f232, [%rd37+64];
	st.shared.f32 	[%r4+1024], %f232;
	add.s64 	%rd38, %rd4, %rd35;
	ld.global.f32 	%f233, [%rd38+64];
	st.shared.f32 	[%r4+2048], %f233;
	add.s64 	%rd39, %rd5, %rd35;
	ld.global.f32 	%f234, [%rd39+64];
	st.shared.f32 	[%r4+3072], %f234;
	add.s64 	%rd40, %rd6, %rd35;
	ld.global.f32 	%f235, [%rd40+64];
	st.shared.f32 	[%r4+4096], %f235;
	add.s64 	%rd41, %rd7, %rd35;
	ld.global.f32 	%f236, [%rd41+64];
	st.shared.f32 	[%r4+5120], %f236;
	add.s64 	%rd42, %rd8, %rd35;
	ld.global.f32 	%f237, [%rd42+64];
	st.shared.f32 	[%r4+6144], %f237;
	add.s64 	%rd43, %rd9, %rd35;
	ld.global.f32 	%f238, [%rd43+64];
	st.shared.f32 	[%r4+7168], %f238;
	add.s32 	%r61, %r91, %r2;
	add.s32 	%r62, %r61, 16;
	mad.lo.s32 	%r63, %r62, %r15, %r5;
	mul.wide.s32 	%rd44, %r63, 4;
	add.s64 	%rd45, %rd1, %rd44;
	ld.global.f32 	%f239, [%rd45];
	shl.b32 	%r64, %r2, 8;
	mov.u32 	%r65, _ZZ6kernelE8b_block0;
	add.s32 	%r66, %r65, %r64;
	shl.b32 	%r67, %r1, 2;
	add.s32 	%r68, %r66, %r67;
	st.shared.f32 	[%r68], %f239;
	ld.global.f32 	%f240, [%rd45+64];
	st.shared.f32 	[%r68+64], %f240;
	ld.global.f32 	%f241, [%rd45+128];
	st.shared.f32 	[%r68+128], %f241;
	ld.global.f32 	%f242, [%rd45+192];
	st.shared.f32 	[%r68+192], %f242;
$L__BB0_6:
	mov.b32 	%r94, 0;
$L__BB0_7:
	shl.b32 	%r70, %r94, 2;
	mov.u32 	%r71, _ZZ6kernelE8a_block1;
	add.s32 	%r72, %r71, %r70;
	shl.b32 	%r73, %r2, 6;
	add.s32 	%r74, %r72, %r73;
	ld.shared.f32 	%f243, [%r74];
	ld.shared.f32 	%f244, [%r74+1024];
	ld.shared.f32 	%f245, [%r74+2048];
	ld.shared.f32 	%f246, [%r74+3072];
	ld.shared.f32 	%f247, [%r74+4096];
	ld.shared.f32 	%f248, [%r74+5120];
	ld.shared.f32 	%f249, [%r74+6144];
	ld.shared.f32 	%f250, [%r74+7168];
	shl.b32 	%r75, %r94, 8;
	mov.u32 	%r76, _ZZ6kernelE8b_block1;
	add.s32 	%r77, %r76, %r75;
	shl.b32 	%r78, %r1, 2;
	add.s32 	%r79, %r77, %r78;
	ld.shared.f32 	%f251, [%r79];
	ld.shared.f32 	%f252, [%r79+64];
	ld.shared.f32 	%f253, [%r79+128];
	ld.shared.f32 	%f254, [%r79+192];
	fma.rn.f32 	%f350, %f243, %f251, %f350;
	fma.rn.f32 	%f349, %f243, %f252, %f349;
	fma.rn.f32 	%f348, %f243, %f253, %f348;
	fma.rn.f32 	%f347, %f243, %f254, %f347;
	fma.rn.f32 	%f346, %f244, %f251, %f346;
	fma.rn.f32 	%f345, %f244, %f252, %f345;
	fma.rn.f32 	%f344, %f244, %f253, %f344;
	fma.rn.f32 	%f343, %f244, %f254, %f343;
	fma.rn.f32 	%f342, %f245, %f251, %f342;
	fma.rn.f32 	%f341, %f245, %f252, %f341;
	fma.rn.f32 	%f340, %f245, %f253, %f340;
	fma.rn.f32 	%f339, %f245, %f254, %f339;
	fma.rn.f32 	%f338, %f246, %f251, %f338;
	fma.rn.f32 	%f337, %f246, %f252, %f337;
	fma.rn.f32 	%f336, %f246, %f253, %f336;
	fma.rn.f32 	%f335, %f246, %f254, %f335;
	fma.rn.f32 	%f334, %f247, %f251, %f334;
	fma.rn.f32 	%f333, %f247, %f252, %f333;
	fma.rn.f32 	%f332, %f247, %f253, %f332;
	fma.rn.f32 	%f331, %f247, %f254, %f331;
	fma.rn.f32 	%f330, %f248, %f251, %f330;
	fma.rn.f32 	%f329, %f248, %f252, %f329;
	fma.rn.f32 	%f328, %f248, %f253, %f328;
	fma.rn.f32 	%f327, %f248, %f254, %f327;
	fma.rn.f32 	%f326, %f249, %f251, %f326;
	fma.rn.f32 	%f325, %f249, %f252, %f325;
	fma.rn.f32 	%f324, %f249, %f253, %f324;
	fma.rn.f32 	%f323, %f249, %f254, %f323;
	fma.rn.f32 	%f322, %f250, %f251, %f322;
	fma.rn.f32 	%f321, %f250, %f252, %f321;
	fma.rn.f32 	%f320, %f250, %f253, %f320;
	fma.rn.f32 	%f319, %f250, %f254, %f319;
	add.s32 	%r94, %r94, 1;
	setp.ne.s32 	%p4, %r94, 16;
	@%p4 bra 	$L__BB0_7;
	bar.sync 	0;
	add.s32 	%r91, %r91, 32;
	setp.lt.s32 	%p5, %r91, %r16;
	@%p5 bra 	$L__BB0_2;
$L__BB0_9:
	ld.param.u64 	%rd63, [kernel_param_2];
	cvta.to.global.u64 	%rd46, %rd63;
	mad.lo.s32 	%r80, %r3, %r15, %r5;
	mul.wide.s32 	%rd47, %r80, 4;
	add.s64 	%rd48, %rd46, %rd47;
	st.global.f32 	[%rd48], %f350;
	st.global.f32 	[%rd48+64], %f349;
	st.global.f32 	[%rd48+128], %f348;
	st.global.f32 	[%rd48+192], %f347;
	shl.b32 	%r81, %r15, 4;
	add.s32 	%r82, %r80, %r81;
	mul.wide.s32 	%rd49, %r82, 4;
	add.s64 	%rd50, %rd46, %rd49;
	st.global.f32 	[%rd50], %f346;
	st.global.f32 	[%rd50+64], %f345;
	st.global.f32 	[%rd50+128], %f344;
	st.global.f32 	[%rd50+192], %f343;
	shl.b32 	%r83, %r15, 5;
	add.s32 	%r84, %r80, %r83;
	mul.wide.s32 	%rd51, %r84, 4;
	add.s64 	%rd52, %rd46, %rd51;
	st.global.f32 	[%rd52], %f342;
	st.global.f32 	[%rd52+64], %f341;
	st.global.f32 	[%rd52+128], %f340;
	st.global.f32 	[%rd52+192], %f339;
	add.s32 	%r85, %r84, %r81;
	mul.wide.s32 	%rd53, %r85, 4;
	add.s64 	%rd54, %rd46, %rd53;
	st.global.f32 	[%rd54], %f338;
	st.global.f32 	[%rd54+64], %f337;
	st.global.f32 	[%rd54+128], %f336;
	st.global.f32 	[%rd54+192], %f335;
	shl.b32 	%r86, %r15, 6;
	add.s32 	%r87, %r80, %r86;
	mul.wide.s32 	%rd55, %r87, 4;
	add.s64 	%rd56, %rd46, %rd55;
	st.global.f32 	[%rd56], %f334;
	st.global.f32 	[%rd56+64], %f333;
	st.global.f32 	[%rd56+128], %f332;
	st.global.f32 	[%rd56+192], %f331;
	add.s32 	%r88, %r87, %r81;
	mul.wide.s32 	%rd57, %r88, 4;
	add.s64 	%rd58, %rd46, %rd57;
	st.global.f32 	[%rd58], %f330;
	st.global.f32 	[%rd58+64], %f329;
	st.global.f32 	[%rd58+128], %f328;
	st.global.f32 	[%rd58+192], %f327;
	add.s32 	%r89, %r87, %r83;
	mul.wide.s32 	%rd59, %r89, 4;
	add.s64 	%rd60, %rd46, %rd59;
	st.global.f32 	[%rd60], %f326;
	st.global.f32 	[%rd60+64], %f325;
	st.global.f32 	[%rd60+128], %f324;
	st.global.f32 	[%rd60+192], %f323;
	add.s32 	%r90, %r89, %r81;
	mul.wide.s32 	%rd61, %r90, 4;
	add.s64 	%rd62, %rd46, %rd61;
	st.global.f32 	[%rd62], %f322;
	st.global.f32 	[%rd62+64], %f321;
	st.global.f32 	[%rd62+128], %f320;
	st.global.f32 	[%rd62+192], %f319;
	ret;

}


// ===== COMPILED SASS (sm_100) =====

	.target	sm_100

	.elftype	@"ET_EXEC"


//--------------------- .note.nv.tkinfo           --------------------------
	.section	.note.nv.tkinfo,"",@"SHT_NOTE"
	.sectionflags	@"SHF_NOTE_NV_TKINFO"
	.tkinfo
        /*0018*/ 	.word	0x00000002
        /*0030*/ 	.string	""
        /*0030*/ 	.string	"ptxas"
        /*0030*/ 	.string	"Cuda compilation tools, release 13.0, V13.0.88"
        /*0030*/ 	.string	"Build cuda_13.0.r13.0/compiler.36424714_0"
        /*0030*/ 	.string	"-arch sm_100 -m 64 "



//--------------------- .note.nv.cuinfo           --------------------------
	.section	.note.nv.cuinfo,"",@"SHT_NOTE"
	.sectionflags	@"SHF_NOTE_NV_CUINFO"
        /*0018*/ 	.short	0x0002
        /*001a*/ 	.short	0x0064
        /*001c*/ 	.short	0x0082
	.zero		2


//--------------------- .nv.info                  --------------------------
	.section	.nv.info,"",@"SHT_CUDA_INFO"
	.align	4


	//----- nvinfo : EIATTR_REGCOUNT
	.align		4
        /*0000*/ 	.byte	0x04, 0x2f
        /*0002*/ 	.short	(.L_1 - .L_0)
	.align		4
.L_0:
        /*0004*/ 	.word	index@(kernel)
        /*0008*/ 	.word	0x00000060


	//----- nvinfo : EIATTR_FRAME_SIZE
	.align		4
.L_1:
        /*000c*/ 	.byte	0x04, 0x11
        /*000e*/ 	.short	(.L_3 - .L_2)
	.align		4
.L_2:
        /*0010*/ 	.word	index@(kernel)
        /*0014*/ 	.word	0x00000000


	//----- nvinfo : EIATTR_MIN_STACK_SIZE
	.align		4
.L_3:
        /*0018*/ 	.byte	0x04, 0x12
        /*001a*/ 	.short	(.L_5 - .L_4)
	.align		4
.L_4:
        /*001c*/ 	.word	index@(kernel)
        /*0020*/ 	.word	0x00000000
.L_5:


//--------------------- .nv.compat                --------------------------
	.section	.nv.compat,"",@"SHT_CUDA_COMPAT_INFO"
	.align	4
        /*0000*/ 	.byte	0x02, 0x09, 0x00, 0x00, 0x02, 0x02, 0x01, 0x00, 0x02, 0x05, 0x05, 0x00, 0x03, 0x07, 0x01, 0x01
        /*0010*/ 	.byte	0x02, 0x03, 0x00, 0x00, 0x02, 0x06, 0x01, 0x00, 0x04, 0x0b, 0x08, 0x00, 0x09, 0x00, 0x00, 0x00
        /*0020*/ 	.byte	0x00, 0x00, 0x00, 0x00


//--------------------- .nv.info.kernel           --------------------------
	.section	.nv.info.kernel,"",@"SHT_CUDA_INFO"
	.sectionflags	@""
	.align	4


	//----- nvinfo : EIATTR_CUDA_API_VERSION
	.align		4
        /*0000*/ 	.byte	0x04, 0x37
        /*0002*/ 	.short	(.L_7 - .L_6)
.L_6:
        /*0004*/ 	.word	0x00000082


	//----- nvinfo : EIATTR_KPARAM_INFO
	.align		4
.L_7:
        /*0008*/ 	.byte	0x04, 0x17
        /*000a*/ 	.short	(.L_9 - .L_8)
.L_8:
        /*000c*/ 	.word	0x00000000
        /*0010*/ 	.short	0x0005
        /*0012*/ 	.short	0x0020
        /*0014*/ 	.byte	0x00, 0xf0, 0x11, 0x00


	//----- nvinfo : EIATTR_KPARAM_INFO
	.align		4
.L_9:
        /*0018*/ 	.byte	0x04, 0x17
        /*001a*/ 	.short	(.L_11 - .L_10)
.L_10:
        /*001c*/ 	.word	0x00000000
        /*0020*/ 	.short	0x0004
        /*0022*/ 	.short	0x001c
        /*0024*/ 	.byte	0x00, 0xf0, 0x11, 0x00


	//----- nvinfo : EIATTR_KPARAM_INFO
	.align		4
.L_11:
        /*0028*/ 	.byte	0x04, 0x17
        /*002a*/ 	.short	(.L_13 - .L_12)
.L_12:
        /*002c*/ 	.word	0x00000000
        /*0030*/ 	.short	0x0003
        /*0032*/ 	.short	0x0018
        /*0034*/ 	.byte	0x00, 0xf0, 0x11, 0x00


	//----- nvinfo : EIATTR_KPARAM_INFO
	.align		4
.L_13:
        /*0038*/ 	.byte	0x04, 0x17
        /*003a*/ 	.short	(.L_15 - .L_14)
.L_14:
        /*003c*/ 	.word	0x00000000
        /*0040*/ 	.short	0x0002
        /*0042*/ 	.short	0x0010
        /*0044*/ 	.byte	0x00, 0xf5, 0x21, 0x00


	//----- nvinfo : EIATTR_KPARAM_INFO
	.align		4
.L_15:
        /*0048*/ 	.byte	0x04, 0x17
        /*004a*/ 	.short	(.L_17 - .L_16)
.L_16:
        /*004c*/ 	.word	0x00000000
        /*0050*/ 	.short	0x0001
        /*0052*/ 	.short	0x0008
        /*0054*/ 	.byte	0x00, 0xf5, 0x21, 0x00


	//----- nvinfo : EIATTR_KPARAM_INFO
	.align		4
.L_17:
        /*0058*/ 	.byte	0x04, 0x17
        /*005a*/ 	.short	(.L_19 - .L_18)
.L_18:
        /*005c*/ 	.word	0x00000000
        /*0060*/ 	.short	0x0000
        /*0062*/ 	.short	0x0000
        /*0064*/ 	.byte	0x00, 0xf5, 0x21, 0x00


	//----- nvinfo : EIATTR_SPARSE_MMA_MASK
	.align		4
.L_19:
        /*0068*/ 	.byte	0x03, 0x50
        /*006a*/ 	.short	0x0000


	//----- nvinfo : EIATTR_MAXREG_COUNT
	.align		4
        /*006c*/ 	.byte	0x03, 0x1b
        /*006e*/ 	.short	0x00ff


	//----- nvinfo : EIATTR_NUM_BARRIERS
	.align		4
        /*0070*/ 	.byte	0x02, 0x4c
        /*0072*/ 	.byte	0x01
	.zero		1


	//----- nvinfo : EIATTR_MERCURY_ISA_VERSION
	.align		4
        /*0074*/ 	.byte	0x03, 0x5f
        /*0076*/ 	.short	0x0101


	//----- nvinfo : EIATTR_VRC_CTA_INIT_COUNT
	.align		4
        /*0078*/ 	.byte	0x02, 0x4a
	.zero		1
	.zero		1


	//----- nvinfo : EIATTR_EXIT_INSTR_OFFSETS
	.align		4
        /*007c*/ 	.byte	0x04, 0x1c
        /*007e*/ 	.short	(.L_21 - .L_20)


	//   ....[0]....
.L_20:
        /*0080*/ 	.word	0x00002530


	//----- nvinfo : EIATTR_CBANK_PARAM_SIZE
	.align		4
.L_21:
        /*0084*/ 	.byte	0x03, 0x19
        /*0086*/ 	.short	0x0024


	//----- nvinfo : EIATTR_PARAM_CBANK
	.align		4
        /*0088*/ 	.byte	0x04, 0x0a
        /*008a*/ 	.short	(.L_23 - .L_22)
	.align		4
.L_22:
        /*008c*/ 	.word	index@(.nv.constant0.kernel)
        /*0090*/ 	.short	0x0380
        /*0092*/ 	.short	0x0024


	//----- nvinfo : EIATTR_SW_WAR
	.align		4
.L_23:
        /*0094*/ 	.byte	0x04, 0x36
        /*0096*/ 	.short	(.L_25 - .L_24)
.L_24:
        /*0098*/ 	.word	0x00000008
.L_25:


//--------------------- .nv.callgraph             --------------------------
	.section	.nv.callgraph,"",@"SHT_CUDA_CALLGRAPH"
	.align	4
	.sectionentsize	8
	.align		4
        /*0000*/ 	.word	0x00000000
	.align		4
        /*0004*/ 	.word	0xffffffff
	.align		4
        /*0008*/ 	.word	0x00000000
	.align		4
        /*000c*/ 	.word	0xfffffffe
	.align		4
        /*0010*/ 	.word	0x00000000
	.align		4
        /*0014*/ 	.word	0xfffffffd
	.align		4
        /*0018*/ 	.word	0x00000000
	.align		4
        /*001c*/ 	.word	0xfffffffc


//--------------------- .text.kernel              --------------------------
	.section	.text.kernel,"ax",@progbits
	.align	128
        .global         kernel
        .type           kernel,@function
        .size           kernel,(.L_x_6 - kernel)
        .other          kernel,@"STO_CUDA_ENTRY STV_DEFAULT"
kernel:
.text.kernel:
[----:B------:R-:W-:Y:S01]  /*0000*/  LDC R1, c[0x0][0x37c] ;  /* 0x0000df00ff017b82 */ /* 0x000fe20000000800 */
[----:B------:R-:W0:Y:S07]  /*0010*/  S2R R0, SR_TID.Y ;  /* 0x0000000000007919 */ /* 0x000e2e0000002200 */
[----:B------:R-:W1:Y:S01]  /*0020*/  LDC R12, c[0x0][0x3a0] ;  /* 0x0000e800ff0c7b82 */ /* 0x000e620000000800 */
[----:B------:R-:W2:Y:S01]  /*0030*/  LDCU UR4, c[0x0][0x39c] ;  /* 0x00007380ff0477ac */ /* 0x000ea20008000800 */
[----:B------:R-:W0:Y:S01]  /*0040*/  S2R R3, SR_CTAID.Y ;  /* 0x0000000000037919 */ /* 0x000e220000002600 */
[----:B------:R-:W3:Y:S01]  /*0050*/  LDCU.64 UR10, c[0x0][0x358] ;  /* 0x00006b00ff0a77ac */ /* 0x000ee20008000a00 */
[----:B------:R-:W1:Y:S04]  /*0060*/  S2R R2, SR_TID.X ;  /* 0x0000000000027919 */ /* 0x000e680000002100 */
[----:B------:R-:W4:Y:S01]  /*0070*/  LDC.64 R56, c[0x0][0x380] ;  /* 0x0000e000ff387b82 */ /* 0x000f220000000a00 */
[----:B------:R-:W5:Y:S07]  /*0080*/  S2R R5, SR_CTAID.X ;  /* 0x0000000000057919 */ /* 0x000f6e0000002500 */
[----:B------:R-:W2:Y:S01]  /*0090*/  LDC.64 R8, c[0x0][0x388] ;  /* 0x0000e200ff087b82 */ /* 0x000ea20000000a00 */
[----:B0-----:R-:W-:-:S05]  /*00a0*/  LEA R3, R3, R0, 0x7 ;  /* 0x0000000003037211 */ /* 0x001fca00078e38ff */
[----:B-1----:R-:W-:Y:S01]  /*00b0*/  IMAD R71, R3, R12, R2 ;  /* 0x0000000c03477224 */ /* 0x002fe200078e0202 */
[----:B-----5:R-:W-:-:S04]  /*00c0*/  LEA R4, R5, R2, 0x6 ;  /* 0x0000000205047211 */ /* 0x020fc800078e30ff */
[CC--:B------:R-:W-:Y:S02]  /*00d0*/  LEA R65, R12.reuse, R71.reuse, 0x6 ;  /* 0x000000470c417211 */ /* 0x0c0fe400078e30ff */
[C---:B------:R-:W-:Y:S02]  /*00e0*/  LEA R67, R12.reuse, R71, 0x5 ;  /* 0x000000470c437211 */ /* 0x040fe400078e28ff */
[C---:B------:R-:W-:Y:S02]  /*00f0*/  LEA R61, R12.reuse, R65, 0x5 ;  /* 0x000000410c3d7211 */ /* 0x040fe400078e28ff */
[C---:B------:R-:W-:Y:S01]  /*0100*/  LEA R69, R12.reuse, R71, 0x4 ;  /* 0x000000470c457211 */ /* 0x040fe200078e20ff */
[--C-:B----4-:R-:W-:Y:S01]  /*0110*/  IMAD.WIDE R70, R71, 0x4, R56.reuse ;  /* 0x0000000447467825 */ /* 0x110fe200078e0238 */
[C---:B------:R-:W-:Y:S02]  /*0120*/  LEA R59, R12.reuse, R67, 0x4 ;  /* 0x000000430c3b7211 */ /* 0x040fe400078e20ff */
[C---:B------:R-:W-:Y:S01]  /*0130*/  LEA R63, R12.reuse, R65, 0x4 ;  /* 0x000000410c3f7211 */ /* 0x040fe200078e20ff */
[--C-:B------:R-:W-:Y:S01]  /*0140*/  IMAD.WIDE R68, R69, 0x4, R56.reuse ;  /* 0x0000000445447825 */ /* 0x100fe200078e0238 */
[----:B------:R-:W-:Y:S01]  /*0150*/  LEA R7, R12, R61, 0x4 ;  /* 0x0000003d0c077211 */ /* 0x000fe200078e20ff */
[----:B---3--:R-:W3:Y:S01]  /*0160*/  LDG.E R11, desc[UR10][R70.64] ;  /* 0x0000000a460b7981 */ /* 0x008ee2000c1e1900 */
[----:B--2---:R-:W-:Y:S01]  /*0170*/  MOV R5, UR4 ;  /* 0x0000000400057c02 */ /* 0x004fe20008000f00 */
[----:B------:R-:W-:-:S02]  /*0180*/  IMAD.WIDE R66, R67, 0x4, R56 ;  /* 0x0000000443427825 */ /* 0x000fc400078e0238 */
[----:B------:R-:W2:Y:S02]  /*0190*/  LDG.E R13, desc[UR10][R68.64] ;  /* 0x0000000a440d7981 */ /* 0x000ea4000c1e1900 */
[--C-:B------:R-:W-:Y:S02]  /*01a0*/  IMAD.WIDE R64, R65, 0x4, R56.reuse ;  /* 0x0000000441407825 */ /* 0x100fe400078e0238 */
[----:B------:R-:W4:Y:S02]  /*01b0*/  LDG.E R15, desc[UR10][R66.64] ;  /* 0x0000000a420f7981 */ /* 0x000f24000c1e1900 */
[--C-:B------:R-:W-:Y:S02]  /*01c0*/  IMAD.WIDE R62, R63, 0x4, R56.reuse ;  /* 0x000000043f3e7825 */ /* 0x100fe400078e0238 */
[----:B------:R-:W5:Y:S02]  /*01d0*/  LDG.E R19, desc[UR10][R64.64] ;  /* 0x0000000a40137981 */ /* 0x000f64000c1e1900 */
[----:B------:R-:W-:-:S02]  /*01e0*/  IMAD.WIDE R60, R61, 0x4, R56 ;  /* 0x000000043d3c7825 */ /* 0x000fc400078e0238 */
[----:B------:R-:W5:Y:S02]  /*01f0*/  LDG.E R21, desc[UR10][R62.64] ;  /* 0x0000000a3e157981 */ /* 0x000f64000c1e1900 */
[--C-:B------:R-:W-:Y:S02]  /*0200*/  IMAD.WIDE R58, R59, 0x4, R56.reuse ;  /* 0x000000043b3a7825 */ /* 0x100fe400078e0238 */
[----:B------:R-:W5:Y:S02]  /*0210*/  LDG.E R23, desc[UR10][R60.64] ;  /* 0x0000000a3c177981 */ /* 0x000f64000c1e1900 */
[----:B------:R-:W-:Y:S02]  /*0220*/  IMAD.WIDE R56, R7, 0x4, R56 ;  /* 0x0000000407387825 */ /* 0x000fe400078e0238 */
[----:B------:R-:W5:Y:S02]  /*0230*/  LDG.E R17, desc[UR10][R58.64] ;  /* 0x0000000a3a117981 */ /* 0x000f64000c1e1900 */
[----:B------:R-:W-:-:S02]  /*0240*/  IMAD R7, R0, R5, R4 ;  /* 0x0000000500077224 */ /* 0x000fc400078e0204 */
[----:B------:R-:W5:Y:S02]  /*0250*/  LDG.E R25, desc[UR10][R56.64] ;  /* 0x0000000a38197981 */ /* 0x000f64000c1e1900 */
[----:B------:R-:W-:-:S05]  /*0260*/  IMAD.WIDE R8, R7, 0x4, R8 ;  /* 0x0000000407087825 */ /* 0x000fca00078e0208 */
[----:B------:R-:W5:Y:S04]  /*0270*/  LDG.E R10, desc[UR10][R8.64] ;  /* 0x0000000a080a7981 */ /* 0x000f68000c1e1900 */
[----:B------:R-:W5:Y:S04]  /*0280*/  LDG.E R18, desc[UR10][R8.64+0x40] ;  /* 0x0000400a08127981 */ /* 0x000f68000c1e1900 */
[----:B------:R-:W5:Y:S04]  /*0290*/  LDG.E R20, desc[UR10][R8.64+0x80] ;  /* 0x0000800a08147981 */ /* 0x000f68000c1e1900 */
[----:B------:R0:W5:Y:S01]  /*02a0*/  LDG.E R22, desc[UR10][R8.64+0xc0] ;  /* 0x0000c00a08167981 */ /* 0x000162000c1e1900 */
[----:B------:R-:W1:Y:S01]  /*02b0*/  S2UR UR5, SR_CgaCtaId ;  /* 0x00000000000579c3 */ /* 0x000e620000008800 */
[----:B------:R-:W-:Y:S01]  /*02c0*/  UMOV UR4, 0x400 ;  /* 0x0000040000047882 */ /* 0x000fe20000000000 */
[----:B------:R-:W-:Y:S01]  /*02d0*/  ISETP.GE.AND P0, PT, R12, 0x11, PT ;  /* 0x000000110c00780c */ /* 0x000fe20003f06270 */
[----:B-1----:R-:W-:-:S02]  /*02e0*/  ULEA UR6, UR5, UR4, 0x18 ;  /* 0x0000000405067291 */ /* 0x002fc4000f8ec0ff */
[----:B------:R-:W-:-:S04]  /*02f0*/  UIADD3 UR4, UPT, UPT, UR4, 0x2000, URZ ;  /* 0x0000200004047890 */ /* 0x000fc8000fffe0ff */
[----:B------:R-:W-:Y:S01]  /*0300*/  ULEA UR4, UR5, UR4, 0x18 ;  /* 0x0000000405047291 */ /* 0x000fe2000f8ec0ff */
[----:B------:R-:W-:-:S04]  /*0310*/  LEA R7, R2, UR6, 0x2 ;  /* 0x0000000602077c11 */ /* 0x000fc8000f8e10ff */
[C---:B------:R-:W-:Y:S02]  /*0320*/  LEA R6, R0.reuse, R7, 0x6 ;  /* 0x0000000700067211 */ /* 0x040fe400078e30ff */
[----:B------:R-:W-:-:S04]  /*0330*/  LEA R7, R0, UR4, 0x8 ;  /* 0x0000000400077c11 */ /* 0x000fc8000f8e40ff */
[----:B------:R-:W-:Y:S01]  /*0340*/  LEA R7, R2, R7, 0x2 ;  /* 0x0000000702077211 */ /* 0x000fe200078e10ff */
[----:B------:R-:W-:Y:S02]  /*0350*/  HFMA2 R52, -RZ, RZ, 0, 0 ;  /* 0x00000000ff347431 */ /* 0x000fe400000001ff */
[----:B------:R-:W-:Y:S02]  /*0360*/  HFMA2 R14, -RZ, RZ, 0, 0 ;  /* 0x00000000ff0e7431 */ /* 0x000fe400000001ff */
[----:B------:R-:W-:Y:S02]  /*0370*/  HFMA2 R50, -RZ, RZ, 0, 0 ;  /* 0x00000000ff327431 */ /* 0x000fe400000001ff */
[----:B------:R-:W-:Y:S01]  /*0380*/  HFMA2 R46, -RZ, RZ, 0, 0 ;  /* 0x00000000ff2e7431 */ /* 0x000fe200000001ff */
[----:B------:R-:W-:Y:S02]  /*0390*/  MOV R16, RZ ;  /* 0x000000ff00107202 */ /* 0x000fe40000000f00 */
[----:B------:R-:W-:-:S02]  /*03a0*/  CS2R R48, SRZ ;  /* 0x0000000000307805 */ /* 0x000fc4000001ff00 */
[----:B0-----:R-:W-:Y:S02]  /*03b0*/  MOV R9, RZ ;  /* 0x000000ff00097202 */ /* 0x001fe40000000f00 */
[----:B------:R-:W-:Y:S02]  /*03c0*/  CS2R R44, SRZ ;  /* 0x00000000002c7805 */ /* 0x000fe4000001ff00 */
[----:B------:R-:W-:Y:S02]  /*03d0*/  MOV R12, RZ ;  /* 0x000000ff000c7202 */ /* 0x000fe40000000f00 */
[----:B------:R-:W-:Y:S02]  /*03e0*/  CS2R R76, SRZ ;  /* 0x00000000004c7805 */ /* 0x000fe4000001ff00 */
[----:B------:R-:W-:Y:S02]  /*03f0*/  MOV R55, RZ ;  /* 0x000000ff00377202 */ /* 0x000fe40000000f00 */
[----:B------:R-:W-:-:S02]  /*0400*/  CS2R R78, SRZ ;  /* 0x00000000004e7805 */ /* 0x000fc4000001ff00 */
[----:B------:R-:W-:Y:S02]  /*0410*/  MOV R92, RZ ;  /* 0x000000ff005c7202 */ /* 0x000fe40000000f00 */
[----:B------:R-:W-:Y:S02]  /*0420*/  CS2R R88, SRZ ;  /* 0x0000000000587805 */ /* 0x000fe4000001ff00 */
[----:B------:R-:W-:Y:S02]  /*0430*/  CS2R R86, SRZ ;  /* 0x0000000000567805 */ /* 0x000fe4000001ff00 */
[----:B------:R-:W-:Y:S02]  /*0440*/  CS2R R80, SRZ ;  /* 0x0000000000507805 */ /* 0x000fe4000001ff00 */
[----:B------:R-:W-:Y:S02]  /*0450*/  CS2R R90, SRZ ;  /* 0x00000000005a7805 */ /* 0x000fe4000001ff00 */
[----:B------:R-:W-:-:S02]  /*0460*/  CS2R R82, SRZ ;  /* 0x0000000000527805 */ /* 0x000fc4000001ff00 */
[----:B------:R-:W-:Y:S02]  /*0470*/  CS2R R84, SRZ ;  /* 0x0000000000547805 */ /* 0x000fe4000001ff00 */
[----:B------:R-:W-:Y:S01]  /*0480*/  MOV R74, RZ ;  /* 0x000000ff004a7202 */ /* 0x000fe20000000f00 */
[----:B---3--:R0:W-:Y:S04]  /*0490*/  STS [R6], R11 ;  /* 0x0000000b06007388 */ /* 0x0081e80000000800 */
[----:B--2---:R-:W-:Y:S04]  /*04a0*/  STS [R6+0x400], R13 ;  /* 0x0004000d06007388 */ /* 0x004fe80000000800 */
[----:B----4-:R-:W-:Y:S04]  /*04b0*/  STS [R6+0x800], R15 ;  /* 0x0008000f06007388 */ /* 0x010fe80000000800 */
[----:B-----5:R1:W-:Y:S01]  /*04c0*/  STS [R6+0x1000], R19 ;  /* 0x0010001306007388 */ /* 0x0203e20000000800 */
[----:B0-----:R-:W-:-:S03]  /*04d0*/  HFMA2 R11, -RZ, RZ, 0, 0 ;  /* 0x00000000ff0b7431 */ /* 0x001fc600000001ff */
[----:B------:R0:W-:Y:S04]  /*04e0*/  STS [R6+0x1400], R21 ;  /* 0x0014001506007388 */ /* 0x0001e80000000800 */
[----:B------:R0:W-:Y:S04]  /*04f0*/  STS [R6+0x1800], R23 ;  /* 0x0018001706007388 */ /* 0x0001e80000000800 */
[----:B------:R0:W-:Y:S01]  /*0500*/  STS [R6+0xc00], R17 ;  /* 0x000c001106007388 */ /* 0x0001e20000000800 */
[----:B-1----:R-:W-:-:S03]  /*0510*/  HFMA2 R19, -RZ, RZ, 0, 0 ;  /* 0x00000000ff137431 */ /* 0x002fc600000001ff */
[----:B------:R0:W-:Y:S04]  /*0520*/  STS [R6+0x1c00], R25 ;  /* 0x001c001906007388 */ /* 0x0001e80000000800 */
[----:B------:R0:W-:Y:S04]  /*0530*/  STS [R7], R10 ;  /* 0x0000000a07007388 */ /* 0x0001e80000000800 */
[----:B------:R0:W-:Y:S04]  /*0540*/  STS [R7+0x40], R18 ;  /* 0x0000401207007388 */ /* 0x0001e80000000800 */
[----:B------:R0:W-:Y:S04]  /*0550*/  STS [R7+0x80], R20 ;  /* 0x0000801407007388 */ /* 0x0001e80000000800 */
[----:B------:R0:W-:Y:S01]  /*0560*/  STS [R7+0xc0], R22 ;  /* 0x0000c01607007388 */ /* 0x0001e20000000800 */
[----:B------:R-:W-:Y:S06]  /*0570*/  BAR.SYNC.DEFER_BLOCKING 0x0 ;  /* 0x0000000000007b1d */ /* 0x000fec0000010000 */
[----:B------:R-:W-:Y:S05]  /*0580*/  @!P0 BRA `(.L_x_0) ;  /* 0x0000001c00248947 */ /* 0x000fea0003800000 */
[----:B------:R-:W-:Y:S02]  /*0590*/  MOV R53, 0x10 ;  /* 0x0000001000357802 */ /* 0x000fe40000000f00 */
[----:B------:R-:W-:-:S07]  /*05a0*/  MOV R11, RZ ;  /* 0x000000ff000b7202 */ /* 0x000fce0000000f00 */
.L_x_4:
[----:B------:R-:W1:Y:S08]  /*05b0*/  LDC R5, c[0x0][0x39c] ;  /* 0x0000e700ff057b82 */ /* 0x000e700000000800 */
[----:B------:R-:W2:Y:S01]  /*05c0*/  LDC.64 R72, c[0x0][0x388] ;  /* 0x0000e200ff487b82 */ /* 0x000ea20000000a00 */
[----:B0-----:R-:W-:Y:S01]  /*05d0*/  IADD3 R7, PT, PT, R0, R53, RZ ;  /* 0x0000003500077210 */ /* 0x001fe20007ffe0ff */
[----:B------:R-:W-:-:S04]  /*05e0*/  IMAD.WIDE R36, R53, 0x4, R70 ;  /* 0x0000000435247825 */ /* 0x000fc800078e0246 */
[C---:B------:R-:W-:Y:S02]  /*05f0*/  IMAD.WIDE R34, R53.reuse, 0x4, R68 ;  /* 0x0000000435227825 */ /* 0x040fe400078e0244 */
[----:B------:R-:W3:Y:S02]  /*0600*/  LDG.E R36, desc[UR10][R36.64] ;  /* 0x0000000a24247981 */ /* 0x000ee4000c1e1900 */
[C---:B------:R-:W-:Y:S02]  /*0610*/  IMAD.WIDE R32, R53.reuse, 0x4, R66 ;  /* 0x0000000435207825 */ /* 0x040fe400078e0242 */
[----:B------:R-:W4:Y:S02]  /*0620*/  LDG.E R34, desc[UR10][R34.64] ;  /* 0x0000000a22227981 */ /* 0x000f24000c1e1900 */
[----:B------:R-:W-:Y:S02]  /*0630*/  IMAD.WIDE R30, R53, 0x4, R58 ;  /* 0x00000004351e7825 */ /* 0x000fe400078e023a */
[----:B------:R-:W5:Y:S02]  /*0640*/  LDG.E R32, desc[UR10][R32.64] ;  /* 0x0000000a20207981 */ /* 0x000f64000c1e1900 */
[----:B-1----:R-:W-:-:S02]  /*0650*/  IMAD R7, R7, R5, R4 ;  /* 0x0000000507077224 */ /* 0x002fc400078e0204 */
[C---:B------:R-:W-:Y:S01]  /*0660*/  IMAD.WIDE R28, R53.reuse, 0x4, R64 ;  /* 0x00000004351c7825 */ /* 0x040fe200078e0240 */
[----:B------:R-:W5:Y:S03]  /*0670*/  LDG.E R30, desc[UR10][R30.64] ;  /* 0x0000000a1e1e7981 */ /* 0x000f66000c1e1900 */
[C---:B------:R-:W-:Y:S02]  /*0680*/  IMAD.WIDE R26, R53.reuse, 0x4, R62 ;  /* 0x00000004351a7825 */ /* 0x040fe400078e023e */
[----:B------:R-:W5:Y:S02]  /*0690*/  LDG.E R28, desc[UR10][R28.64] ;  /* 0x0000000a1c1c7981 */ /* 0x000f64000c1e1900 */
[C---:B------:R-:W-:Y:S02]  /*06a0*/  IMAD.WIDE R24, R53.reuse, 0x4, R60 ;  /* 0x0000000435187825 */ /* 0x040fe400078e023c */
[----:B------:R-:W5:Y:S02]  /*06b0*/  LDG.E R26, desc[UR10][R26.64] ;  /* 0x0000000a1a1a7981 */ /* 0x000f64000c1e1900 */
[----:B------:R-:W-:-:S02]  /*06c0*/  IMAD.WIDE R22, R53, 0x4, R56 ;  /* 0x0000000435167825 */ /* 0x000fc400078e0238 */
[----:B------:R-:W5:Y:S02]  /*06d0*/  LDG.E R24, desc[UR10][R24.64] ;  /* 0x0000000a18187981 */ /* 0x000f64000c1e1900 */
[----:B--2---:R-:W-:Y:S02]  /*06e0*/  IMAD.WIDE R20, R7, 0x4, R72 ;  /* 0x0000000407147825 */ /* 0x004fe400078e0248 */
[----:B------:R-:W2:Y:S04]  /*06f0*/  LDG.E R22, desc[UR10][R22.64] ;  /* 0x0000000a16167981 */ /* 0x000ea8000c1e1900 */
[----:B------:R-:W2:Y:S04]  /*0700*/  LDG.E R8, desc[UR10][R20.64] ;  /* 0x0000000a14087981 */ /* 0x000ea8000c1e1900 */
[----:B------:R-:W2:Y:S04]  /*0710*/  LDG.E R10, desc[UR10][R20.64+0x40] ;  /* 0x0000400a140a7981 */ /* 0x000ea8000c1e1900 */
[----:B------:R-:W2:Y:S04]  /*0720*/  LDG.E R38, desc[UR10][R20.64+0x80] ;  /* 0x0000800a14267981 */ /* 0x000ea8000c1e1900 */
[----:B------:R-:W2:Y:S01]  /*0730*/  LDG.E R40, desc[UR10][R20.64+0xc0] ;  /* 0x0000c00a14287981 */ /* 0x000ea2000c1e1900 */
[----:B------:R-:W0:Y:S01]  /*0740*/  S2UR UR8, SR_CgaCtaId ;  /* 0x00000000000879c3 */ /* 0x000e220000008800 */
[----:B------:R-:W-:-:S02]  /*0750*/  UMOV UR7, 0x400 ;  /* 0x0000040000077882 */ /* 0x000fc40000000000 */
[----:B------:R-:W-:-:S04]  /*0760*/  UIADD3 UR4, UPT, UPT, UR7, 0x3000, URZ ;  /* 0x0000300007047890 */ /* 0x000fc8000fffe0ff */
[----:B0-----:R-:W-:Y:S02]  /*0770*/  ULEA UR5, UR8, UR4, 0x18 ;  /* 0x0000000408057291 */ /* 0x001fe4000f8ec0ff */
[----:B------:R-:W-:-:S04]  /*0780*/  UIADD3 UR4, UPT, UPT, UR7, 0x5000, URZ ;  /* 0x0000500007047890 */ /* 0x000fc8000fffe0ff */
[----:B------:R-:W-:Y:S01]  /*0790*/  ULEA UR6, UR8, UR4, 0x18 ;  /* 0x0000000408067291 */ /* 0x000fe2000f8ec0ff */
[----:B------:R-:W-:-:S04]  /*07a0*/  LEA R7, R2, UR5, 0x2 ;  /* 0x0000000502077c11 */ /* 0x000fc8000f8e10ff */
[C---:B------:R-:W-:Y:S02]  /*07b0*/  LEA R13, R0.reuse, R7, 0x6 ;  /* 0x00000007000d7211 */ /* 0x040fe400078e30ff */
[----:B------:R-:W-:-:S04]  /*07c0*/  LEA R7, R0, UR6, 0x8 ;  /* 0x0000000600077c11 */ /* 0x000fc8000f8e40ff */
[----:B------:R-:W-:Y:S01]  /*07d0*/  LEA R15, R2, R7, 0x2 ;  /* 0x00000007020f7211 */ /* 0x000fe200078e10ff */
[----:B------:R-:W-:Y:S02]  /*07e0*/  ULEA UR4, UR8, UR7, 0x18 ;  /* 0x0000000708047291 */ /* 0x000fe4000f8ec0ff */
[----:B------:R-:W-:-:S04]  /*07f0*/  UIADD3 UR7, UPT, UPT, UR7, 0x2000, URZ ;  /* 0x0000200007077890 */ /* 0x000fc8000fffe0ff */
[----:B------:R-:W-:Y:S01]  /*0800*/  ULEA UR7, UR8, UR7, 0x18 ;  /* 0x0000000708077291 */ /* 0x000fe2000f8ec0ff */
[----:B------:R-:W-:Y:S01]  /*0810*/  LEA R7, R0, UR4, 0x6 ;  /* 0x0000000400077c11 */ /* 0x000fe2000f8e30ff */
[----:B------:R-:W-:-:S03]  /*0820*/  UMOV UR4, 0x80 ;  /* 0x0000008000047882 */ /* 0x000fc60000000000 */
[----:B------:R-:W-:Y:S02]  /*0830*/  IADD3 R7, PT, PT, R7, 0x1000, RZ ;  /* 0x0000100007077810 */ /* 0x000fe40007ffe0ff */
[----:B------:R-:W-:Y:S01]  /*0840*/  LEA R18, R2, UR7, 0x2 ;  /* 0x0000000702127c11 */ /* 0x000fe2000f8e10ff */
[----:B---3--:R0:W-:Y:S04]  /*0850*/  STS [R13], R36 ;  /* 0x000000240d007388 */ /* 0x0081e80000000800 */
[----:B----4-:R0:W-:Y:S04]  /*0860*/  STS [R13+0x400], R34 ;  /* 0x000400220d007388 */ /* 0x0101e80000000800 */
[----:B-----5:R0:W-:Y:S04]  /*0870*/  STS [R13+0x800], R32 ;  /* 0x000800200d007388 */ /* 0x0201e80000000800 */
[----:B------:R0:W-:Y:S04]  /*0880*/  STS [R13+0xc00], R30 ;  /* 0x000c001e0d007388 */ /* 0x0001e80000000800 */
[----:B------:R0:W-:Y:S04]  /*0890*/  STS [R13+0x1000], R28 ;  /* 0x0010001c0d007388 */ /* 0x0001e80000000800 */
[----:B------:R0:W-:Y:S04]  /*08a0*/  STS [R13+0x1400], R26 ;  /* 0x0014001a0d007388 */ /* 0x0001e80000000800 */
[----:B------:R0:W-:Y:S04]  /*08b0*/  STS [R13+0x1800], R24 ;  /* 0x001800180d007388 */ /* 0x0001e80000000800 */
[----:B--2---:R0:W-:Y:S04]  /*08c0*/  STS [R13+0x1c00], R22 ;  /* 0x001c00160d007388 */ /* 0x0041e80000000800 */
[----:B------:R0:W-:Y:S04]  /*08d0*/  STS [R15], R8 ;  /* 0x000000080f007388 */ /* 0x0001e80000000800 */
[----:B------:R0:W-:Y:S04]  /*08e0*/  STS [R15+0x40], R10 ;  /* 0x0000400a0f007388 */ /* 0x0001e80000000800 */
[----:B------:R0:W-:Y:S04]  /*08f0*/  STS [R15+0x80], R38 ;  /* 0x000080260f007388 */ /* 0x0001e80000000800 */
[----:B------:R0:W-:Y:S02]  /*0900*/  STS [R15+0xc0], R40 ;  /* 0x0000c0280f007388 */ /* 0x0001e40000000800 */
.L_x_1:
[----:B0-----:R-:W-:Y:S04]  /*0910*/  LDS.128 R20, [R7+-0x1000] ;  /* 0xfff0000007147984 */ /* 0x001fe80000000c00 */
[----:B------:R-:W0:Y:S04]  /*0920*/  LDS R15, [R18+UR4+-0x40] ;  /* 0xffffc004120f7984 */ /* 0x000e280008000800 */
[----:B------:R-:W1:Y:S04]  /*0930*/  LDS R17, [R18+UR4+-0x80] ;  /* 0xffff800412117984 */ /* 0x000e680008000800 */
[----:B------:R-:W2:Y:S04]  /*0940*/  LDS R13, [R18+UR4] ;  /* 0x00000004120d7984 */ /* 0x000ea80008000800 */
[----:B------:R-:W3:Y:S04]  /*0950*/  LDS R75, [R18+UR4+0x40] ;  /* 0x00004004124b7984 */ /* 0x000ee80008000800 */
[----:B------:R-:W4:Y:S04]  /*0960*/  LDS.128 R24, [R7+-0xc00] ;  /* 0xfff4000007187984 */ /* 0x000f280000000c00 */
[----:B------:R-:W5:Y:S04]  /*0970*/  LDS.128 R28, [R7+-0x800] ;  /* 0xfff80000071c7984 */ /* 0x000f680000000c00 */
[----:B------:R-:W5:Y:S04]  /*0980*/  LDS.128 R32, [R7+-0x400] ;  /* 0xfffc000007207984 */ /* 0x000f680000000c00 */
[----:B------:R-:W5:Y:S04]  /*0990*/  LDS.128 R36, [R7] ;  /* 0x0000000007247984 */ /* 0x000f680000000c00 */
[----:B------:R-:W5:Y:S01]  /*09a0*/  LDS.128 R40, [R7+0x400] ;  /* 0x0004000007287984 */ /* 0x000f620000000c00 */
[C---:B0-----:R-:W-:Y:S01]  /*09b0*/  FFMA R10, R20.reuse, R15, R74 ;  /* 0x0000000f140a7223 */ /* 0x041fe2000000004a */
[C---:B-1----:R-:W-:Y:S01]  /*09c0*/  FFMA R54, R20.reuse, R17, R87 ;  /* 0x0000001114367223 */ /* 0x042fe20000000057 */
[C---:B--2---:R-:W-:Y:S01]  /*09d0*/  FFMA R8, R20.reuse, R13, R78 ;  /* 0x0000000d14087223 */ /* 0x044fe2000000004e */
[----:B---3--:R-:W-:Y:S01]  /*09e0*/  FFMA R74, R20, R75, R82 ;  /* 0x0000004b144a7223 */ /* 0x008fe20000000052 */
[C---:B----4-:R-:W-:Y:S01]  /*09f0*/  FFMA R78, R24.reuse, R17, R85 ;  /* 0x00000011184e7223 */ /* 0x050fe20000000055 */
[C---:B------:R-:W-:Y:S01]  /*0a00*/  FFMA R20, R24.reuse, R15, R88 ;  /* 0x0000000f18147223 */ /* 0x040fe20000000058 */
[C---:B------:R-:W-:Y:S01]  /*0a10*/  FFMA R76, R24.reuse, R13, R76 ;  /* 0x0000000d184c7223 */ /* 0x040fe2000000004c */
[----:B------:R-:W-:Y:S01]  /*0a20*/  FFMA R84, R24, R75, R84 ;  /* 0x0000004b18547223 */ /* 0x000fe20000000054 */
[C---:B-----5:R-:W-:Y:S01]  /*0a30*/  FFMA R24, R28.reuse, R13, R90 ;  /* 0x0000000d1c187223 */ /* 0x060fe2000000005a */
[C---:B------:R-:W-:Y:S01]  /*0a40*/  FFMA R82, R28.reuse, R17, R83 ;  /* 0x000000111c527223 */ /* 0x040fe20000000053 */
[C---:B------:R-:W-:Y:S01]  /*0a50*/  FFMA R80, R28.reuse, R15, R80 ;  /* 0x0000000f1c507223 */ /* 0x040fe20000000050 */
[----:B------:R-:W-:Y:S01]  /*0a60*/  FFMA R90, R28, R75, R91 ;  /* 0x0000004b1c5a7223 */ /* 0x000fe2000000005b */
[C---:B------:R-:W-:Y:S01]  /*0a70*/  FFMA R88, R32.reuse, R17, R81 ;  /* 0x0000001120587223 */ /* 0x040fe20000000051 */
        /* <DEDUP_REMOVED lines=8> */
[----:B------:R-:W0:Y:S01]  /*0b00*/  LDS.128 R44, [R7+0x800] ;  /* 0x00080000072c7984 */ /* 0x000e220000000c00 */
[C---:B------:R-:W-:Y:S01]  /*0b10*/  FFMA R92, R40.reuse, R15, R92 ;  /* 0x0000000f285c7223 */ /* 0x040fe2000000005c */
[C---:B------:R-:W-:Y:S01]  /*0b20*/  FFMA R85, R40.reuse, R13, R50 ;  /* 0x0000000d28557223 */ /* 0x040fe20000000032 */
[----:B------:R-:W-:-:S02]  /*0b30*/  FFMA R40, R40, R75, R48 ;  /* 0x0000004b28287223 */ /* 0x000fc40000000030 */
[----:B------:R1:W2:Y:S02]  /*0b40*/  LDS.128 R48, [R7+0xc00] ;  /* 0x000c000007307984 */ /* 0x0002a40000000c00 */
[----:B-1----:R-:W-:Y:S01]  /*0b50*/  IADD3 R7, PT, PT, R7, 0x10, RZ ;  /* 0x0000001007077810 */ /* 0x002fe20007ffe0ff */
[C---:B0-----:R-:W-:Y:S01]  /*0b60*/  FFMA R55, R44.reuse, R17, R55 ;  /* 0x000000112c377223 */ /* 0x041fe20000000037 */
[C---:B------:R-:W-:Y:S01]  /*0b70*/  FFMA R14, R44.reuse, R15, R14 ;  /* 0x0000000f2c0e7223 */ /* 0x040fe2000000000e */
[C---:B------:R-:W-:Y:S01]  /*0b80*/  FFMA R12, R44.reuse, R13, R12 ;  /* 0x0000000d2c0c7223 */ /* 0x040fe2000000000c */
[----:B------:R-:W-:Y:S02]  /*0b90*/  FFMA R44, R44, R75, R19 ;  /* 0x0000004b2c2c7223 */ /* 0x000fe40000000013 */
[----:B------:R-:W0:Y:S01]  /*0ba0*/  LDS R19, [R18+UR4+0x80] ;  /* 0x0000800412137984 */ /* 0x000e220008000800 */
[C---:B--2---:R-:W-:Y:S01]  /*0bb0*/  FFMA R89, R48.reuse, R17, R9 ;  /* 0x0000001130597223 */ /* 0x044fe20000000009 */
[C---:B------:R-:W-:Y:S01]  /*0bc0*/  FFMA R52, R48.reuse, R15, R52 ;  /* 0x0000000f30347223 */ /* 0x040fe20000000034 */
[C---:B------:R-:W-:Y:S01]  /*0bd0*/  FFMA R16, R48.reuse, R13, R16 ;  /* 0x0000000d30107223 */ /* 0x040fe20000000010 */
[----:B------:R-:W1:Y:S01]  /*0be0*/  LDS R9, [R18+UR4+0xc0] ;  /* 0x0000c00412097984 */ /* 0x000e620008000800 */
[----:B------:R-:W-:-:S03]  /*0bf0*/  FFMA R48, R48, R75, R11 ;  /* 0x0000004b30307223 */ /* 0x000fc6000000000b */
[----:B------:R-:W2:Y:S04]  /*0c00*/  LDS R15, [R18+UR4+0x100] ;  /* 0x00010004120f7984 */ /* 0x000ea80008000800 */
[----:B------:R-:W3:Y:S01]  /*0c10*/  LDS R11, [R18+UR4+0x140] ;  /* 0x00014004120b7984 */ /* 0x000ee20008000800 */
[C---:B0-----:R-:W-:Y:S01]  /*0c20*/  FFMA R13, R19.reuse, R21, R54 ;  /* 0x00000015130d7223 */ /* 0x041fe20000000036 */
[C---:B------:R-:W-:Y:S01]  /*0c30*/  FFMA R17, R19.reuse, R25, R78 ;  /* 0x0000001913117223 */ /* 0x040fe2000000004e */
[C---:B------:R-:W-:Y:S01]  /*0c40*/  FFMA R75, R19.reuse, R29, R82 ;  /* 0x0000001d134b7223 */ /* 0x040fe20000000052 */
[C---:B------:R-:W-:Y:S01]  /*0c50*/  FFMA R87, R19.reuse, R33, R88 ;  /* 0x0000002113577223 */ /* 0x040fe20000000058 */
[C---:B------:R-:W-:Y:S01]  /*0c60*/  FFMA R79, R19.reuse, R37, R79 ;  /* 0x00000025134f7223 */ /* 0x040fe2000000004f */
[C---:B------:R-:W-:Y:S01]  /*0c70*/  FFMA R83, R19.reuse, R41, R83 ;  /* 0x0000002913537223 */ /* 0x040fe20000000053 */
[C---:B------:R-:W-:Y:S01]  /*0c80*/  FFMA R55, R19.reuse, R45, R55 ;  /* 0x0000002d13377223 */ /* 0x040fe20000000037 */
[----:B------:R-:W-:Y:S01]  /*0c90*/  FFMA R19, R19, R49, R89 ;  /* 0x0000003113137223 */ /* 0x000fe20000000059 */
[C---:B-1----:R-:W-:Y:S01]  /*0ca0*/  FFMA R89, R9.reuse, R21, R10 ;  /* 0x0000001509597223 */ /* 0x042fe2000000000a */
[----:B------:R-:W-:Y:S01]  /*0cb0*/  FFMA R91, R9, R25, R20 ;  /* 0x00000019095b7223 */ /* 0x000fe20000000014 */
[----:B------:R-:W0:Y:S01]  /*0cc0*/  LDS R10, [R18+UR4+0x180] ;  /* 0x00018004120a7984 */ /* 0x000e220008000800 */
[C---:B--2---:R-:W-:Y:S01]  /*0cd0*/  FFMA R8, R15.reuse, R21, R8 ;  /* 0x000000150f087223 */ /* 0x044fe20000000008 */
[C---:B------:R-:W-:Y:S01]  /*0ce0*/  FFMA R76, R15.reuse, R25, R76 ;  /* 0x000000190f4c7223 */ /* 0x040fe2000000004c */
[C---:B------:R-:W-:Y:S01]  /*0cf0*/  FFMA R24, R15.reuse, R29, R24 ;  /* 0x0000001d0f187223 */ /* 0x040fe20000000018 */
[C---:B------:R-:W-:Y:S01]  /*0d00*/  FFMA R28, R15.reuse, R33, R28 ;  /* 0x000000210f1c7223 */ /* 0x040fe2000000001c */
[C---:B------:R-:W-:Y:S01]  /*0d10*/  FFMA R32, R15.reuse, R37, R32 ;  /* 0x000000250f207223 */ /* 0x040fe20000000020 */
[C---:B------:R-:W-:Y:S01]  /*0d20*/  FFMA R85, R15.reuse, R41, R85 ;  /* 0x000000290f557223 */ /* 0x040fe20000000055 */
[----:B------:R-:W-:Y:S01]  /*0d30*/  FFMA R12, R15, R45, R12 ;  /* 0x0000002d0f0c7223 */ /* 0x000fe2000000000c */
[C---:B------:R-:W-:Y:S01]  /*0d40*/  FFMA R93, R9.reuse, R29, R80 ;  /* 0x0000001d095d7223 */ /* 0x040fe20000000050 */
[C---:B------:R-:W-:Y:S01]  /*0d50*/  FFMA R86, R9.reuse, R33, R86 ;  /* 0x0000002109567223 */ /* 0x040fe20000000056 */
[C---:B------:R-:W-:Y:S01]  /*0d60*/  FFMA R77, R9.reuse, R37, R77 ;  /* 0x00000025094d7223 */ /* 0x040fe2000000004d */
[C---:B------:R-:W-:Y:S01]  /*0d70*/  FFMA R92, R9.reuse, R41, R92 ;  /* 0x00000029095c7223 */ /* 0x040fe2000000005c */
[C---:B------:R-:W-:Y:S01]  /*0d80*/  FFMA R14, R9.reuse, R45, R14 ;  /* 0x0000002d090e7223 */ /* 0x040fe2000000000e */
[-C--:B------:R-:W-:Y:S01]  /*0d90*/  FFMA R52, R9, R49.reuse, R52 ;  /* 0x0000003109347223 */ /* 0x080fe20000000034 */
[----:B------:R-:W1:Y:S01]  /*0da0*/  LDS R20, [R18+UR4+0x200] ;  /* 0x0002000412147984 */ /* 0x000e620008000800 */
[----:B------:R-:W-:Y:S01]  /*0db0*/  FFMA R15, R15, R49, R16 ;  /* 0x000000310f0f7223 */ /* 0x000fe20000000010 */
[C---:B---3--:R-:W-:Y:S01]  /*0dc0*/  FFMA R21, R11.reuse, R21, R74 ;  /* 0x000000150b157223 */ /* 0x048fe2000000004a */
[C---:B------:R-:W-:Y:S01]  /*0dd0*/  FFMA R25, R11.reuse, R25, R84 ;  /* 0x000000190b197223 */ /* 0x040fe20000000054 */
[----:B------:R-:W2:Y:S01]  /*0de0*/  LDS R9, [R18+UR4+0x1c0] ;  /* 0x0001c00412097984 */ /* 0x000ea20008000800 */
[C---:B------:R-:W-:Y:S01]  /*0df0*/  FFMA R29, R11.reuse, R29, R90 ;  /* 0x0000001d0b1d7223 */ /* 0x040fe2000000005a */
[C---:B------:R-:W-:Y:S01]  /*0e00*/  FFMA R81, R11.reuse, R33, R81 ;  /* 0x000000210b517223 */ /* 0x040fe20000000051 */
[C---:B------:R-:W-:Y:S01]  /*0e10*/  FFMA R37, R11.reuse, R37, R36 ;  /* 0x000000250b257223 */ /* 0x040fe20000000024 */
[----:B------:R-:W3:Y:S01]  /*0e20*/  LDS R16, [R18+UR4+0x240] ;  /* 0x0002400412107984 */ /* 0x000ee20008000800 */
[C---:B------:R-:W-:Y:S01]  /*0e30*/  FFMA R41, R11.reuse, R41, R40 ;  /* 0x000000290b297223 */ /* 0x040fe20000000028 */
[C---:B------:R-:W-:Y:S01]  /*0e40*/  FFMA R45, R11.reuse, R45, R44 ;  /* 0x0000002d0b2d7223 */ /* 0x040fe2000000002c */
[----:B------:R-:W-:Y:S01]  /*0e50*/  FFMA R11, R11, R49, R48 ;  /* 0x000000310b0b7223 */ /* 0x000fe20000000030 */
[----:B------:R-:W4:Y:S04]  /*0e60*/  LDS R36, [R18+UR4+0x280] ;  /* 0x0002800412247984 */ /* 0x000f280008000800 */
[----:B------:R-:W5:Y:S04]  /*0e70*/  LDS R40, [R18+UR4+0x2c0] ;  /* 0x0002c00412287984 */ /* 0x000f680008000800 */
[----:B------:R-:W-:Y:S01]  /*0e80*/  LDS R54, [R18+UR4+0x340] ;  /* 0x0003400412367984 */ /* 0x000fe20008000800 */
[C---:B0-----:R-:W-:Y:S01]  /*0e90*/  FFMA R13, R10.reuse, R22, R13 ;  /* 0x000000160a0d7223 */ /* 0x041fe2000000000d */
[C---:B------:R-:W-:Y:S01]  /*0ea0*/  FFMA R82, R10.reuse, R26, R17 ;  /* 0x0000001a0a527223 */ /* 0x040fe20000000011 */
[C---:B------:R-:W-:Y:S01]  /*0eb0*/  FFMA R80, R10.reuse, R30, R75 ;  /* 0x0000001e0a507223 */ /* 0x040fe2000000004b */
[C---:B------:R-:W-:Y:S01]  /*0ec0*/  FFMA R78, R10.reuse, R34, R87 ;  /* 0x000000220a4e7223 */ /* 0x040fe20000000057 */
[C---:B------:R-:W-:Y:S01]  /*0ed0*/  FFMA R74, R10.reuse, R38, R79 ;  /* 0x000000260a4a7223 */ /* 0x040fe2000000004f */
[C---:B------:R-:W-:Y:S01]  /*0ee0*/  FFMA R48, R10.reuse, R42, R83 ;  /* 0x0000002a0a307223 */ /* 0x040fe20000000053 */
[C---:B------:R-:W-:Y:S01]  /*0ef0*/  FFMA R44, R10.reuse, R46, R55 ;  /* 0x0000002e0a2c7223 */ /* 0x040fe20000000037 */
[----:B------:R-:W-:-:S02]  /*0f00*/  FFMA R84, R10, R50, R19 ;  /* 0x000000320a547223 */ /* 0x000fc40000000013 */
[----:B------:R-:W0:Y:S01]  /*0f10*/  LDS R10, [R18+UR4+0x300] ;  /* 0x00030004120a7984 */ /* 0x000e220008000800 */
[----:B------:R-:W-:-:S04]  /*0f20*/  UIADD3 UR4, UPT, UPT, UR4, 0x400, URZ ;  /* 0x0000040004047890 */ /* 0x000fc8000fffe0ff */
[----:B------:R-:W-:Y:S01]  /*0f30*/  UISETP.NE.AND UP0, UPT, UR4, 0x1080, UPT ;  /* 0x000010800400788c */ /* 0x000fe2000bf05270 */
[C---:B-1----:R-:W-:Y:S01]  /*0f40*/  FFMA R17, R20.reuse, R22, R8 ;  /* 0x0000001614117223 */ /* 0x042fe20000000008 */
[C---:B------:R-:W-:Y:S01]  /*0f50*/  FFMA R76, R20.reuse, R26, R76 ;  /* 0x0000001a144c7223 */ /* 0x040fe2000000004c */
[C---:B------:R-:W-:Y:S01]  /*0f60*/  FFMA R24, R20.reuse, R30, R24 ;  /* 0x0000001e14187223 */ /* 0x040fe20000000018 */
[C---:B--2---:R-:W-:Y:S01]  /*0f70*/  FFMA R89, R9.reuse, R22, R89 ;  /* 0x0000001609597223 */ /* 0x044fe20000000059 */
[C---:B------:R-:W-:Y:S01]  /*0f80*/  FFMA R88, R9.reuse, R26, R91 ;  /* 0x0000001a09587223 */ /* 0x040fe2000000005b */
[C---:B------:R-:W-:Y:S01]  /*0f90*/  FFMA R93, R9.reuse, R30, R93 ;  /* 0x0000001e095d7223 */ /* 0x040fe2000000005d */
[C---:B------:R-:W-:Y:S01]  /*0fa0*/  FFMA R86, R9.reuse, R34, R86 ;  /* 0x0000002209567223 */ /* 0x040fe20000000056 */
[C---:B------:R-:W-:Y:S01]  /*0fb0*/  FFMA R90, R9.reuse, R38, R77 ;  /* 0x00000026095a7223 */ /* 0x040fe2000000004d */
[C---:B------:R-:W-:Y:S01]  /*0fc0*/  FFMA R92, R9.reuse, R42, R92 ;  /* 0x0000002a095c7223 */ /* 0x040fe2000000005c */
[C---:B------:R-:W-:Y:S01]  /*0fd0*/  FFMA R28, R20.reuse, R34, R28 ;  /* 0x00000022141c7223 */ /* 0x040fe2000000001c */
[C---:B------:R-:W-:Y:S01]  /*0fe0*/  FFMA R32, R20.reuse, R38, R32 ;  /* 0x0000002614207223 */ /* 0x040fe20000000020 */
[C---:B------:R-:W-:Y:S01]  /*0ff0*/  FFMA R8, R20.reuse, R42, R85 ;  /* 0x0000002a14087223 */ /* 0x040fe20000000055 */
[----:B------:R-:W-:Y:S01]  /*1000*/  FFMA R12, R20, R46, R12 ;  /* 0x0000002e140c7223 */ /* 0x000fe2000000000c */
[----:B---3--:R-:W-:Y:S01]  /*1010*/  FFMA R21, R16, R22, R21 ;  /* 0x0000001610157223 */ /* 0x008fe20000000015 */
[C---:B------:R-:W-:Y:S01]  /*1020*/  FFMA R14, R9.reuse, R46, R14 ;  /* 0x0000002e090e7223 */ /* 0x040fe2000000000e */
[-C--:B------:R-:W-:Y:S01]  /*1030*/  FFMA R52, R9, R50.reuse, R52 ;  /* 0x0000003209347223 */ /* 0x080fe20000000034 */
[----:B------:R-:W-:Y:S01]  /*1040*/  FFMA R20, R20, R50, R15 ;  /* 0x0000003214147223 */ /* 0x000fe2000000000f */
[C---:B------:R-:W-:Y:S01]  /*1050*/  FFMA R26, R16.reuse, R26, R25 ;  /* 0x0000001a101a7223 */ /* 0x040fe20000000019 */
[C---:B------:R-:W-:Y:S01]  /*1060*/  FFMA R30, R16.reuse, R30, R29 ;  /* 0x0000001e101e7223 */ /* 0x040fe2000000001d */
[C---:B------:R-:W-:Y:S01]  /*1070*/  FFMA R34, R16.reuse, R34, R81 ;  /* 0x0000002210227223 */ /* 0x040fe20000000051 */
[C---:B------:R-:W-:Y:S01]  /*1080*/  FFMA R38, R16.reuse, R38, R37 ;  /* 0x0000002610267223 */ /* 0x040fe20000000025 */
[C---:B------:R-:W-:Y:S01]  /*1090*/  FFMA R42, R16.reuse, R42, R41 ;  /* 0x0000002a102a7223 */ /* 0x040fe20000000029 */
[C---:B------:R-:W-:Y:S01]  /*10a0*/  FFMA R22, R16.reuse, R46, R45 ;  /* 0x0000002e10167223 */ /* 0x040fe2000000002d */
[----:B------:R-:W-:Y:S01]  /*10b0*/  FFMA R11, R16, R50, R11 ;  /* 0x00000032100b7223 */ /* 0x000fe2000000000b */
[C---:B----4-:R-:W-:Y:S01]  /*10c0*/  FFMA R79, R36.reuse, R39, R74 ;  /* 0x00000027244f7223 */ /* 0x050fe2000000004a */
[C---:B------:R-:W-:Y:S01]  /*10d0*/  FFMA R85, R36.reuse, R27, R82 ;  /* 0x0000001b24557223 */ /* 0x040fe20000000052 */
[C---:B------:R-:W-:Y:S01]  /*10e0*/  FFMA R83, R36.reuse, R31, R80 ;  /* 0x0000001f24537223 */ /* 0x040fe20000000050 */
[C---:B------:R-:W-:Y:S01]  /*10f0*/  FFMA R81, R36.reuse, R35, R78 ;  /* 0x0000002324517223 */ /* 0x040fe2000000004e */
[C---:B------:R-:W-:Y:S01]  /*1100*/  FFMA R49, R36.reuse, R43, R48 ;  /* 0x0000002b24317223 */ /* 0x040fe20000000030 */
[C---:B------:R-:W-:Y:S01]  /*1110*/  FFMA R55, R36.reuse, R47, R44 ;  /* 0x0000002f24377223 */ /* 0x040fe2000000002c */
[----:B------:R-:W-:Y:S01]  /*1120*/  FFMA R9, R36, R51, R84 ;  /* 0x0000003324097223 */ /* 0x000fe20000000054 */
[C---:B-----5:R-:W-:Y:S01]  /*1130*/  FFMA R74, R40.reuse, R23, R89 ;  /* 0x00000017284a7223 */ /* 0x060fe20000000059 */
[----:B------:R-:W-:Y:S01]  /*1140*/  FFMA R77, R40, R39, R90 ;  /* 0x00000027284d7223 */ /* 0x000fe2000000005a */
[----:B------:R-:W-:Y:S01]  /*1150*/  FFMA R87, R36, R23, R13 ;  /* 0x0000001724577223 */ /* 0x000fe2000000000d */
[C---:B------:R-:W-:Y:S01]  /*1160*/  FFMA R88, R40.reuse, R27, R88 ;  /* 0x0000001b28587223 */ /* 0x040fe20000000058 */
[C---:B------:R-:W-:Y:S01]  /*1170*/  FFMA R80, R40.reuse, R31, R93 ;  /* 0x0000001f28507223 */ /* 0x040fe2000000005d */
[C---:B------:R-:W-:Y:S01]  /*1180*/  FFMA R86, R40.reuse, R35, R86 ;  /* 0x0000002328567223 */ /* 0x040fe20000000056 */
[C---:B------:R-:W-:Y:S01]  /*1190*/  FFMA R92, R40.reuse, R43, R92 ;  /* 0x0000002b285c7223 */ /* 0x040fe2000000005c */
[C---:B------:R-:W-:Y:S01]  /*11a0*/  FFMA R14, R40.reuse, R47, R14 ;  /* 0x0000002f280e7223 */ /* 0x040fe2000000000e */
[----:B------:R-:W-:Y:S01]  /*11b0*/  FFMA R52, R40, R51, R52 ;  /* 0x0000003328347223 */ /* 0x000fe20000000034 */
        /* <DEDUP_REMOVED lines=16> */
[----:B------:R-:W-:Y:S06]  /*12c0*/  BRA.U UP0, `(.L_x_1) ;  /* 0xfffffff500907547 */ /* 0x000fec000b83ffff */
[----:B------:R-:W0:Y:S01]  /*12d0*/  LDCU UR9, c[0x0][0x3a0] ;  /* 0x00007400ff0977ac */ /* 0x000e220008000800 */
[----:B------:R-:W-:Y:S01]  /*12e0*/  IADD3 R7, PT, PT, R53, 0x10, RZ ;  /* 0x0000001035077810 */ /* 0x000fe20007ffe0ff */
[----:B------:R-:W-:Y:S03]  /*12f0*/  BAR.SYNC.DEFER_BLOCKING 0x0 ;  /* 0x0000000000007b1d */ /* 0x000fe60000010000 */
[----:B0-----:R-:W-:-:S13]  /*1300*/  ISETP.GE.AND P0, PT, R7, UR9, PT ;  /* 0x0000000907007c0c */ /* 0x001fda000bf06270 */
[----:B------:R-:W-:Y:S05]  /*1310*/  @P0 BRA `(.L_x_2) ;  /* 0x0000000000940947 */ /* 0x000fea0003800000 */
[C---:B------:R-:W-:Y:S01]  /*1320*/  IADD3 R7, PT, PT, R53.reuse, 0x10, R0 ;  /* 0x0000001035077810 */ /* 0x040fe20007ffe000 */
[----:B------:R-:W-:-:S04]  /*1330*/  IMAD.WIDE R34, R53, 0x4, R70 ;  /* 0x0000000435227825 */ /* 0x000fc800078e0246 */
[----:B------:R-:W-:Y:S02]  /*1340*/  IMAD R7, R7, R5, R4 ;  /* 0x0000000507077224 */ /* 0x000fe400078e0204 */
[C---:B------:R-:W-:Y:S01]  /*1350*/  IMAD.WIDE R32, R53.reuse, 0x4, R68 ;  /* 0x0000000435207825 */ /* 0x040fe200078e0244 */
[----:B------:R-:W2:Y:S03]  /*1360*/  LDG.E R35, desc[UR10][R34.64+0x40] ;  /* 0x0000400a22237981 */ /* 0x000ea6000c1e1900 */
[C---:B------:R-:W-:Y:S02]  /*1370*/  IMAD.WIDE R30, R53.reuse, 0x4, R66 ;  /* 0x00000004351e7825 */ /* 0x040fe400078e0242 */
[----:B------:R-:W3:Y:S02]  /*1380*/  LDG.E R33, desc[UR10][R32.64+0x40] ;  /* 0x0000400a20217981 */ /* 0x000ee4000c1e1900 */
[----:B------:R-:W-:-:S02]  /*1390*/  IMAD.WIDE R28, R53, 0x4, R58 ;  /* 0x00000004351c7825 */ /* 0x000fc400078e023a */
[----:B------:R-:W4:Y:S02]  /*13a0*/  LDG.E R31, desc[UR10][R30.64+0x40] ;  /* 0x0000400a1e1f7981 */ /* 0x000f24000c1e1900 */
[C---:B------:R-:W-:Y:S02]  /*13b0*/  IMAD.WIDE R26, R53.reuse, 0x4, R64 ;  /* 0x00000004351a7825 */ /* 0x040fe400078e0240 */
[----:B------:R-:W5:Y:S02]  /*13c0*/  LDG.E R29, desc[UR10][R28.64+0x40] ;  /* 0x0000400a1c1d7981 */ /* 0x000f64000c1e1900 */
[C---:B------:R-:W-:Y:S02]  /*13d0*/  IMAD.WIDE R24, R53.reuse, 0x4, R62 ;  /* 0x0000000435187825 */ /* 0x040fe400078e023e */
[----:B------:R-:W5:Y:S02]  /*13e0*/  LDG.E R27, desc[UR10][R26.64+0x40] ;  /* 0x0000400a1a1b7981 */ /* 0x000f64000c1e1900 */
[----:B------:R-:W-:-:S02]  /*13f0*/  IMAD.WIDE R22, R53, 0x4, R60 ;  /* 0x0000000435167825 */ /* 0x000fc400078e023c */
[----:B------:R-:W5:Y:S02]  /*1400*/  LDG.E R25, desc[UR10][R24.64+0x40] ;  /* 0x0000400a18197981 */ /* 0x000f64000c1e1900 */
[----:B------:R-:W-:Y:S02]  /*1410*/  IMAD.WIDE R20, R53, 0x4, R56 ;  /* 0x0000000435147825 */ /* 0x000fe400078e0238 */
[----:B------:R-:W5:Y:S02]  /*1420*/  LDG.E R23, desc[UR10][R22.64+0x40] ;  /* 0x0000400a16177981 */ /* 0x000f64000c1e1900 */
[----:B------:R-:W-:Y:S02]  /*1430*/  IMAD.WIDE R72, R7, 0x4, R72 ;  /* 0x0000000407487825 */ /* 0x000fe400078e0248 */
[----:B------:R-:W5:Y:S04]  /*1440*/  LDG.E R21, desc[UR10][R20.64+0x40] ;  /* 0x0000400a14157981 */ /* 0x000f68000c1e1900 */
[----:B------:R-:W5:Y:S04]  /*1450*/  LDG.E R7, desc[UR10][R72.64] ;  /* 0x0000000a48077981 */ /* 0x000f68000c1e1900 */
[----:B------:R-:W5:Y:S04]  /*1460*/  LDG.E R8, desc[UR10][R72.64+0x40] ;  /* 0x0000400a48087981 */ /* 0x000f68000c1e1900 */
[----:B------:R-:W5:Y:S04]  /*1470*/  LDG.E R10, desc[UR10][R72.64+0x80] ;  /* 0x0000800a480a7981 */ /* 0x000f68000c1e1900 */
[----:B------:R-:W5:Y:S01]  /*1480*/  LDG.E R13, desc[UR10][R72.64+0xc0] ;  /* 0x0000c00a480d7981 */ /* 0x000f62000c1e1900 */
[----:B------:R-:W-:-:S04]  /*1490*/  LEA R15, R0, UR7, 0x8 ;  /* 0x00000007000f7c11 */ /* 0x000fc8000f8e40ff */
[----:B------:R-:W-:Y:S01]  /*14a0*/  LEA R15, R2, R15, 0x2 ;  /* 0x0000000f020f7211 */ /* 0x000fe200078e10ff */
[----:B--2---:R0:W-:Y:S04]  /*14b0*/  STS [R6], R35 ;  /* 0x0000002306007388 */ /* 0x0041e80000000800 */
[----:B---3--:R0:W-:Y:S04]  /*14c0*/  STS [R6+0x400], R33 ;  /* 0x0004002106007388 */ /* 0x0081e80000000800 */
[----:B----4-:R0:W-:Y:S04]  /*14d0*/  STS [R6+0x800], R31 ;  /* 0x0008001f06007388 */ /* 0x0101e80000000800 */
[----:B-----5:R0:W-:Y:S04]  /*14e0*/  STS [R6+0xc00], R29 ;  /* 0x000c001d06007388 */ /* 0x0201e80000000800 */
[----:B------:R0:W-:Y:S04]  /*14f0*/  STS [R6+0x1000], R27 ;  /* 0x0010001b06007388 */ /* 0x0001e80000000800 */
[----:B------:R0:W-:Y:S04]  /*1500*/  STS [R6+0x1400], R25 ;  /* 0x0014001906007388 */ /* 0x0001e80000000800 */
[----:B------:R0:W-:Y:S04]  /*1510*/  STS [R6+0x1800], R23 ;  /* 0x0018001706007388 */ /* 0x0001e80000000800 */
[----:B------:R0:W-:Y:S04]  /*1520*/  STS [R6+0x1c00], R21 ;  /* 0x001c001506007388 */ /* 0x0001e80000000800 */
[----:B------:R0:W-:Y:S04]  /*1530*/  STS [R15], R7 ;  /* 0x000000070f007388 */ /* 0x0001e80000000800 */
[----:B------:R0:W-:Y:S04]  /*1540*/  STS [R15+0x40], R8 ;  /* 0x000040080f007388 */ /* 0x0001e80000000800 */
[----:B------:R0:W-:Y:S04]  /*1550*/  STS [R15+0x80], R10 ;  /* 0x0000800a0f007388 */ /* 0x0001e80000000800 */
[----:B------:R0:W-:Y:S02]  /*1560*/  STS [R15+0xc0], R13 ;  /* 0x0000c00d0f007388 */ /* 0x0001e40000000800 */
.L_x_2:
[----:B------:R-:W-:-:S05]  /*1570*/  UMOV UR4, URZ ;  /* 0x000000ff00047c82 */ /* 0x000fca0008000000 */
.L_x_3:
[----:B------:R-:W-:Y:S02]  /*1580*/  ULEA UR7, UR4, UR5, 0x2 ;  /* 0x0000000504077291 */ /* 0x000fe4000f8e10ff */
[----:B------:R-:W-:-:S04]  /*1590*/  ULEA UR8, UR4, UR6, 0x8 ;  /* 0x0000000604087291 */ /* 0x000fc8000f8e40ff */
[----:B0-----:R-:W-:Y:S01]  /*15a0*/  LEA R7, R0, UR7, 0x6 ;  /* 0x0000000700077c11 */ /* 0x001fe2000f8e30ff */
[----:B------:R-:W-:Y:S01]  /*15b0*/  UIADD3 UR7, UPT, UPT, UR4, 0x1, URZ ;  /* 0x0000000104077890 */ /* 0x000fe2000fffe0ff */
[----:B------:R-:W-:-:S03]  /*15c0*/  LEA R10, R2, UR8, 0x2 ;  /* 0x00000008020a7c11 */ /* 0x000fc6000f8e10ff */
[----:B------:R-:W-:Y:S01]  /*15d0*/  ULEA UR8, UR7, UR5, 0x2 ;  /* 0x0000000507087291 */ /* 0x000fe2000f8e10ff */
[----:B------:R-:W-:Y:S01]  /*15e0*/  LDS R8, [R7] ;  /* 0x0000000007087984 */ /* 0x000fe20000000800 */
[----:B------:R-:W-:-:S03]  /*15f0*/  ULEA UR7, UR7, UR6, 0x8 ;  /* 0x0000000607077291 */ /* 0x000fc6000f8e40ff */
[----:B------:R-:W0:Y:S03]  /*1600*/  LDS R39, [R10] ;  /* 0x000000000a277984 */ /* 0x000e260000000800 */
[----:B------:R-:W-:Y:S01]  /*1610*/  LEA R13, R2, UR7, 0x2 ;  /* 0x00000007020d7c11 */ /* 0x000fe2000f8e10ff */
[----:B------:R-:W1:Y:S01]  /*1620*/  LDS R37, [R10+0x40] ;  /* 0x000040000a257984 */ /* 0x000e620000000800 */
[----:B------:R-:W-:-:S03]  /*1630*/  UIADD3 UR7, UPT, UPT, UR4, 0x2, URZ ;  /* 0x0000000204077890 */ /* 0x000fc6000fffe0ff */
[----:B------:R-:W2:Y:S04]  /*1640*/  LDS R35, [R10+0x80] ;  /* 0x000080000a237984 */ /* 0x000ea80000000800 */
[----:B------:R3:W4:Y:S04]  /*1650*/  LDS R30, [R10+0xc0] ;  /* 0x0000c0000a1e7984 */ /* 0x0007280000000800 */
[----:B------:R-:W5:Y:S01]  /*1660*/  LDS R20, [R7+0x400] ;  /* 0x0004000007147984 */ /* 0x000f620000000800 */
[----:B---3--:R-:W-:-:S03]  /*1670*/  LEA R10, R0, UR8, 0x6 ;  /* 0x00000008000a7c11 */ /* 0x008fc6000f8e30ff */
[----:B------:R-:W3:Y:S01]  /*1680*/  LDS R22, [R7+0x800] ;  /* 0x0008000007167984 */ /* 0x000ee20000000800 */
[----:B------:R-:W-:Y:S02]  /*1690*/  ULEA UR8, UR7, UR5, 0x2 ;  /* 0x0000000507087291 */ /* 0x000fe4000f8e10ff */
[----:B------:R-:W-:Y:S01]  /*16a0*/  ULEA UR7, UR7, UR6, 0x8 ;  /* 0x0000000607077291 */ /* 0x000fe2000f8e40ff */
[----:B------:R-:W3:Y:S04]  /*16b0*/  LDS R72, [R7+0xc00] ;  /* 0x000c000007487984 */ /* 0x000ee80000000800 */
[----:B------:R-:W3:Y:S04]  /*16c0*/  LDS R28, [R7+0x1000] ;  /* 0x00100000071c7984 */ /* 0x000ee80000000800 */
[----:B------:R-:W3:Y:S04]  /*16d0*/  LDS R18, [R7+0x1400] ;  /* 0x0014000007127984 */ /* 0x000ee80000000800 */
[----:B------:R-:W3:Y:S01]  /*16e0*/  LDS R41, [R7+0x1800] ;  /* 0x0018000007297984 */ /* 0x000ee20000000800 */
[----:B0-----:R-:W-:-:S03]  /*16f0*/  FFMA R87, R8, R39, R87 ;  /* 0x0000002708577223 */ /* 0x001fc60000000057 */
[----:B------:R-:W-:Y:S01]  /*1700*/  LDS R38, [R10] ;  /* 0x000000000a267984 */ /* 0x000fe20000000800 */
[----:B-1----:R-:W-:-:S03]  /*1710*/  FFMA R32, R8, R37, R74 ;  /* 0x0000002508207223 */ /* 0x002fc6000000004a */
[----:B------:R-:W0:Y:S01]  /*1720*/  LDS R23, [R13+0x40] ;  /* 0x000040000d177984 */ /* 0x000e220000000800 */
[----:B--2---:R-:W-:-:S03]  /*1730*/  FFMA R26, R8, R35, R78 ;  /* 0x00000023081a7223 */ /* 0x004fc6000000004e */
[----:B------:R-:W1:Y:S01]  /*1740*/  LDS R42, [R7+0x1c00] ;  /* 0x001c0000072a7984 */ /* 0x000e620000000800 */
[----:B----4-:R-:W-:-:S03]  /*1750*/  FFMA R33, R8, R30, R82 ;  /* 0x0000001e08217223 */ /* 0x010fc60000000052 */
[----:B------:R-:W-:Y:S01]  /*1760*/  LDS R21, [R13+0x80] ;  /* 0x000080000d157984 */ /* 0x000fe20000000800 */
[----:B-----5:R-:W-:-:S03]  /*1770*/  FFMA R85, R20, R39, R85 ;  /* 0x0000002714557223 */ /* 0x020fc60000000055 */
[----:B------:R-:W2:Y:S01]  /*1780*/  LDS R36, [R10+0x400] ;  /* 0x000400000a247984 */ /* 0x000ea20000000800 */
[C---:B------:R-:W-:Y:S01]  /*1790*/  FFMA R88, R20.reuse, R37, R88 ;  /* 0x0000002514587223 */ /* 0x040fe20000000058 */
[C---:B------:R-:W-:Y:S01]  /*17a0*/  FFMA R24, R20.reuse, R35, R76 ;  /* 0x0000002314187223 */ /* 0x040fe2000000004c */
[-C--:B------:R-:W-:Y:S01]  /*17b0*/  FFMA R31, R20, R30.reuse, R84 ;  /* 0x0000001e141f7223 */ /* 0x080fe20000000054 */
[----:B------:R-:W4:Y:S01]  /*17c0*/  LDS R54, [R13] ;  /* 0x000000000d367984 */ /* 0x000f220000000800 */
[C---:B---3--:R-:W-:Y:S01]  /*17d0*/  FFMA R17, R22.reuse, R39, R83 ;  /* 0x0000002716117223 */ /* 0x048fe20000000053 */
[C---:B------:R-:W-:Y:S01]  /*17e0*/  FFMA R80, R22.reuse, R37, R80 ;  /* 0x0000002516507223 */ /* 0x040fe20000000050 */
[C---:B------:R-:W-:Y:S01]  /*17f0*/  FFMA R90, R22.reuse, R35, R90 ;  /* 0x00000023165a7223 */ /* 0x040fe2000000005a */
[----:B------:R-:W3:Y:S01]  /*1800*/  LDS R34, [R10+0x800] ;  /* 0x000800000a227984 */ /* 0x000ee20000000800 */
[-C--:B------:R-:W-:Y:S01]  /*1810*/  FFMA R91, R22, R30.reuse, R91 ;  /* 0x0000001e165b7223 */ /* 0x080fe2000000005b */
[C---:B------:R-:W-:Y:S01]  /*1820*/  FFMA R29, R72.reuse, R39, R81 ;  /* 0x00000027481d7223 */ /* 0x040fe20000000051 */
[C---:B------:R-:W-:Y:S01]  /*1830*/  FFMA R86, R72.reuse, R37, R86 ;  /* 0x0000002548567223 */ /* 0x040fe20000000056 */
[----:B------:R5:W3:Y:S01]  /*1840*/  LDS R40, [R13+0xc0] ;  /* 0x0000c0000d287984 */ /* 0x000ae20000000800 */
[C---:B------:R-:W-:Y:S01]  /*1850*/  FFMA R8, R72.reuse, R35, R45 ;  /* 0x0000002348087223 */ /* 0x040fe2000000002d */
[-C--:B------:R-:W-:Y:S01]  /*1860*/  FFMA R89, R72, R30.reuse, R89 ;  /* 0x0000001e48597223 */ /* 0x080fe20000000059 */
[C---:B------:R-:W-:Y:S01]  /*1870*/  FFMA R20, R28.reuse, R37, R77 ;  /* 0x000000251c147223 */ /* 0x040fe2000000004d */
[----:B------:R-:W3:Y:S01]  /*1880*/  LDS R78, [R10+0x1000] ;  /* 0x001000000a4e7984 */ /* 0x000ee20000000800 */
[CC--:B------:R-:W-:Y:S01]  /*1890*/  FFMA R22, R28.reuse, R35.reuse, R46 ;  /* 0x000000231c167223 */ /* 0x0c0fe2000000002e */
[-C--:B------:R-:W-:Y:S01]  /*18a0*/  FFMA R15, R28, R30.reuse, R44 ;  /* 0x0000001e1c0f7223 */ /* 0x080fe2000000002c */
[----:B------:R-:W-:Y:S01]  /*18b0*/  FFMA R72, R18, R35, R50 ;  /* 0x0000002312487223 */ /* 0x000fe20000000032 */
[----:B-----5:R-:W-:Y:S01]  /*18c0*/  FFMA R13, R28, R39, R79 ;  /* 0x000000271c0d7223 */ /* 0x020fe2000000004f */
[----:B------:R-:W5:Y:S01]  /*18d0*/  LDS R74, [R10+0x1400] ;  /* 0x001400000a4a7984 */ /* 0x000f620000000800 */
[C---:B------:R-:W-:Y:S01]  /*18e0*/  FFMA R50, R41.reuse, R35, R12 ;  /* 0x0000002329327223 */ /* 0x040fe2000000000c */
[----:B------:R-:W-:Y:S01]  /*18f0*/  LEA R12, R2, UR7, 0x2 ;  /* 0x00000007020c7c11 */ /* 0x000fe2000f8e10ff */
[CC--:B------:R-:W-:Y:S01]  /*1900*/  FFMA R27, R18.reuse, R30.reuse, R48 ;  /* 0x0000001e121b7223 */ /* 0x0c0fe20000000030 */
[----:B------:R-:W5:Y:S01]  /*1910*/  LDS R28, [R10+0xc00] ;  /* 0x000c00000a1c7984 */ /* 0x000f620000000800 */
[C---:B------:R-:W-:Y:S01]  /*1920*/  FFMA R25, R18.reuse, R39, R49 ;  /* 0x0000002712197223 */ /* 0x040fe20000000031 */
[----:B------:R-:W-:Y:S01]  /*1930*/  FFMA R92, R18, R37, R92 ;  /* 0x00000025125c7223 */ /* 0x000fe2000000005c */
[----:B0-----:R-:W-:Y:S01]  /*1940*/  FFMA R83, R38, R23, R32 ;  /* 0x0000001726537223 */ /* 0x001fe20000000020 */
[----:B------:R-:W0:Y:S01]  /*1950*/  LDS R76, [R10+0x1800] ;  /* 0x001800000a4c7984 */ /* 0x000e220000000800 */
[----:B------:R-:W-:Y:S01]  /*1960*/  LEA R32, R0, UR8, 0x6 ;  /* 0x0000000800207c11 */ /* 0x000fe2000f8e30ff */
[C---:B------:R-:W-:Y:S01]  /*1970*/  FFMA R18, R41.reuse, R37, R14 ;  /* 0x0000002529127223 */ /* 0x040fe2000000000e */
[C---:B-1----:R-:W-:Y:S01]  /*1980*/  FFMA R48, R42.reuse, R35, R16 ;  /* 0x000000232a307223 */ /* 0x042fe20000000010 */
[----:B------:R1:W0:Y:S01]  /*1990*/  LDS R44, [R10+0x1c00] ;  /* 0x001c00000a2c7984 */ /* 0x0002220000000800 */
[C---:B------:R-:W-:Y:S01]  /*19a0*/  FFMA R9, R42.reuse, R39, R9 ;  /* 0x000000272a097223 */ /* 0x040fe20000000009 */
[C---:B------:R-:W-:Y:S01]  /*19b0*/  FFMA R46, R42.reuse, R37, R52 ;  /* 0x000000252a2e7223 */ /* 0x040fe20000000034 */
[-C--:B------:R-:W-:Y:S01]  /*19c0*/  FFMA R11, R42, R30.reuse, R11 ;  /* 0x0000001e2a0b7223 */ /* 0x080fe2000000000b */
[----:B------:R-:W-:Y:S01]  /*19d0*/  LDS R79, [R32] ;  /* 0x00000000204f7984 */ /* 0x000fe20000000800 */
[----:B------:R-:W-:Y:S01]  /*19e0*/  UIADD3 UR7, UPT, UPT, UR4, 0x3, URZ ;  /* 0x0000000304077890 */ /* 0x000fe2000fffe0ff */
[C---:B------:R-:W-:Y:S01]  /*19f0*/  FFMA R7, R41.reuse, R39, R55 ;  /* 0x0000002729077223 */ /* 0x040fe20000000037 */
[-C--:B--2---:R-:W-:Y:S01]  /*1a00*/  FFMA R75, R36, R21.reuse, R24 ;  /* 0x00000015244b7223 */ /* 0x084fe20000000018 */
[----:B------:R-:W2:Y:S01]  /*1a10*/  LDS R16, [R12+0x80] ;  /* 0x000080000c107984 */ /* 0x000ea20000000800 */
[----:B------:R-:W-:Y:S01]  /*1a20*/  ULEA UR8, UR7, UR6, 0x8 ;  /* 0x0000000607087291 */ /* 0x000fe2000f8e40ff */
[----:B------:R-:W-:Y:S01]  /*1a30*/  FFMA R19, R41, R30, R19 ;  /* 0x0000001e29137223 */ /* 0x000fe20000000013 */
[----:B------:R-:W-:Y:S01]  /*1a40*/  ULEA UR7, UR7, UR5, 0x2 ;  /* 0x0000000507077291 */ /* 0x000fe2000f8e10ff */
[----:B------:R-:W2:Y:S01]  /*1a50*/  LDS R42, [R12] ;  /* 0x000000000c2a7984 */ /* 0x000ea20000000800 */
[CC--:B----4-:R-:W-:Y:S01]  /*1a60*/  FFMA R30, R38.reuse, R54.reuse, R87 ;  /* 0x00000036261e7223 */ /* 0x0d0fe20000000057 */
[----:B------:R-:W-:Y:S01]  /*1a70*/  FFMA R81, R38, R21, R26 ;  /* 0x0000001526517223 */ /* 0x000fe2000000001a */
[----:B---3--:R-:W-:Y:S01]  /*1a80*/  FFMA R24, R34, R54, R17 ;  /* 0x0000003622187223 */ /* 0x008fe20000000011 */
[----:B------:R-:W3:Y:S01]  /*1a90*/  LDS R52, [R12+0x40] ;  /* 0x000040000c347984 */ /* 0x000ee20000000800 */
[-C--:B------:R-:W-:Y:S01]  /*1aa0*/  FFMA R77, R36, R23.reuse, R88 ;  /* 0x00000017244d7223 */ /* 0x080fe20000000058 */
[-C--:B------:R-:W-:Y:S01]  /*1ab0*/  FFMA R55, R34, R23.reuse, R80 ;  /* 0x0000001722377223 */ /* 0x080fe20000000050 */
[----:B------:R-:W-:Y:S01]  /*1ac0*/  FFMA R38, R38, R40, R33 ;  /* 0x0000002826267223 */ /* 0x000fe20000000021 */
[----:B------:R4:W3:Y:S01]  /*1ad0*/  LDS R17, [R12+0xc0] ;  /* 0x0000c0000c117984 */ /* 0x0008e20000000800 */
[----:B------:R-:W-:Y:S01]  /*1ae0*/  FFMA R26, R36, R54, R85 ;  /* 0x00000036241a7223 */ /* 0x000fe20000000055 */
[----:B------:R-:W-:Y:S01]  /*1af0*/  LEA R35, R0, UR7, 0x6 ;  /* 0x0000000700237c11 */ /* 0x000fe2000f8e30ff */
[C---:B------:R-:W-:Y:S01]  /*1b00*/  FFMA R41, R78.reuse, R23, R20 ;  /* 0x000000174e297223 */ /* 0x040fe20000000014 */
[----:B------:R-:W3:Y:S01]  /*1b10*/  LDS R73, [R32+0x400] ;  /* 0x0004000020497984 */ /* 0x000ee20000000800 */
[C---:B------:R-:W-:Y:S01]  /*1b20*/  FFMA R39, R78.reuse, R21, R22 ;  /* 0x000000154e277223 */ /* 0x040fe20000000016 */
[-C--:B------:R-:W-:Y:S01]  /*1b30*/  FFMA R22, R78, R40.reuse, R15 ;  /* 0x000000284e167223 */ /* 0x080fe2000000000f */
[-C--:B------:R-:W-:Y:S01]  /*1b40*/  FFMA R36, R36, R40.reuse, R31 ;  /* 0x0000002824247223 */ /* 0x080fe2000000001f */
[----:B------:R-:W3:Y:S01]  /*1b50*/  LDS R43, [R32+0xc00] ;  /* 0x000c0000202b7984 */ /* 0x000ee20000000800 */
[C---:B-----5:R-:W-:Y:S01]  /*1b60*/  FFMA R20, R74.reuse, R40, R27 ;  /* 0x000000284a147223 */ /* 0x060fe2000000001b */
[----:B------:R-:W-:Y:S01]  /*1b70*/  FFMA R33, R74, R23, R92 ;  /* 0x000000174a217223 */ /* 0x000fe2000000005c */
[----:B------:R-:W-:Y:S01]  /*1b80*/  FFMA R51, R34, R21, R90 ;  /* 0x0000001522337223 */ /* 0x000fe2000000005a */
[----:B------:R-:W5:Y:S01]  /*1b90*/  LDS R37, [R32+0x1000] ;  /* 0x0010000020257984 */ /* 0x000f620000000800 */
[C---:B------:R-:W-:Y:S01]  /*1ba0*/  FFMA R47, R28.reuse, R23, R86 ;  /* 0x000000171c2f7223 */ /* 0x040fe20000000056 */
[CC--:B-1----:R-:W-:Y:S01]  /*1bb0*/  FFMA R10, R28.reuse, R54.reuse, R29 ;  /* 0x000000361c0a7223 */ /* 0x0c2fe2000000001d */
[----:B------:R-:W-:Y:S01]  /*1bc0*/  FFMA R45, R28, R21, R8 ;  /* 0x000000151c2d7223 */ /* 0x000fe20000000008 */
[-C--:B0-----:R-:W-:Y:S01]  /*1bd0*/  FFMA R27, R76, R23.reuse, R18 ;  /* 0x000000174c1b7223 */ /* 0x081fe20000000012 */
[----:B------:R-:W0:Y:S01]  /*1be0*/  LDS R49, [R32+0x800] ;  /* 0x0008000020317984 */ /* 0x000e220000000800 */
[-C--:B------:R-:W-:Y:S01]  /*1bf0*/  FFMA R8, R78, R54.reuse, R13 ;  /* 0x000000364e087223 */ /* 0x080fe2000000000d */
[----:B------:R-:W-:Y:S01]  /*1c00*/  FFMA R14, R74, R54, R25 ;  /* 0x000000364a0e7223 */ /* 0x000fe20000000019 */
[----:B------:R-:W-:Y:S01]  /*1c10*/  FFMA R23, R44, R23, R46 ;  /* 0x000000172c177223 */ /* 0x000fe2000000002e */
[----:B------:R-:W-:Y:S01]  /*1c20*/  LEA R46, R2, UR8, 0x2 ;  /* 0x00000008022e7c11 */ /* 0x000fe2000f8e10ff */
[----:B------:R-:W1:Y:S01]  /*1c30*/  LDS R29, [R32+0x1400] ;  /* 0x00140000201d7984 */ /* 0x000e620000000800 */
[-C--:B------:R-:W-:Y:S01]  /*1c40*/  FFMA R18, R76, R40.reuse, R19 ;  /* 0x000000284c127223 */ /* 0x080fe20000000013 */
[-C--:B------:R-:W-:Y:S01]  /*1c50*/  FFMA R34, R34, R40.reuse, R91 ;  /* 0x0000002822227223 */ /* 0x080fe2000000005b */
[----:B------:R-:W-:Y:S01]  /*1c60*/  FFMA R28, R28, R40, R89 ;  /* 0x000000281c1c7223 */ /* 0x000fe20000000059 */
[----:B------:R-:W1:Y:S01]  /*1c70*/  LDS R15, [R32+0x1800] ;  /* 0x00180000200f7984 */ /* 0x000e620000000800 */
[-C--:B------:R-:W-:Y:S01]  /*1c80*/  FFMA R31, R74, R21.reuse, R72 ;  /* 0x000000154a1f7223 */ /* 0x080fe20000000048 */
[CC--:B----4-:R-:W-:Y:S01]  /*1c90*/  FFMA R12, R76.reuse, R54.reuse, R7 ;  /* 0x000000364c0c7223 */ /* 0x0d0fe20000000007 */
[-C--:B------:R-:W-:Y:S01]  /*1ca0*/  FFMA R25, R76, R21.reuse, R50 ;  /* 0x000000154c197223 */ /* 0x080fe20000000032 */
[----:B------:R-:W4:Y:S01]  /*1cb0*/  LDS R19, [R32+0x1c00] ;  /* 0x001c000020137984 */ /* 0x000f220000000800 */
[C---:B------:R-:W-:Y:S01]  /*1cc0*/  FFMA R54, R44.reuse, R54, R9 ;  /* 0x000000362c367223 */ /* 0x040fe20000000009 */
[C---:B------:R-:W-:Y:S01]  /*1cd0*/  FFMA R21, R44.reuse, R21, R48 ;  /* 0x000000152c157223 */ /* 0x040fe20000000030 */
[----:B------:R-:W-:Y:S01]  /*1ce0*/  FFMA R40, R44, R40, R11 ;  /* 0x000000282c287223 */ /* 0x000fe2000000000b */
[C---:B--2---:R-:W-:Y:S01]  /*1cf0*/  FFMA R78, R79.reuse, R16, R81 ;  /* 0x000000104f4e7223 */ /* 0x044fe20000000051 */
[----:B------:R-:W-:Y:S01]  /*1d00*/  LDS R9, [R46] ;  /* 0x000000002e097984 */ /* 0x000fe20000000800 */
[C---:B------:R-:W-:Y:S01]  /*1d10*/  FFMA R87, R79.reuse, R42, R30 ;  /* 0x0000002a4f577223 */ /* 0x040fe2000000001e */
[C---:B---3--:R-:W-:Y:S01]  /*1d20*/  FFMA R74, R79.reuse, R52, R83 ;  /* 0x000000344f4a7223 */ /* 0x048fe20000000053 */
[----:B------:R-:W-:Y:S01]  /*1d30*/  UIADD3 UR4, UPT, UPT, UR4, 0x4, URZ ;  /* 0x0000000404047890 */ /* 0x000fe2000fffe0ff */
[----:B------:R-:W-:Y:S01]  /*1d40*/  LDS R13, [R46+0x40] ;  /* 0x000040002e0d7984 */ /* 0x000fe20000000800 */
[----:B------:R-:W-:-:S02]  /*1d50*/  FFMA R38, R79, R17, R38 ;  /* 0x000000114f267223 */ /* 0x000fc40000000026 */
[----:B------:R-:W-:Y:S01]  /*1d60*/  UISETP.NE.AND UP0, UPT, UR4, 0x10, UPT ;  /* 0x000000100400788c */ /* 0x000fe2000bf05270 */
[----:B------:R-:W-:Y:S01]  /*1d70*/  LDS R7, [R46+0x80] ;  /* 0x000080002e077984 */ /* 0x000fe20000000800 */
[C---:B------:R-:W-:Y:S01]  /*1d80*/  FFMA R85, R73.reuse, R42, R26 ;  /* 0x0000002a49557223 */ /* 0x040fe2000000001a */
[C---:B------:R-:W-:Y:S01]  /*1d90*/  FFMA R88, R73.reuse, R52, R77 ;  /* 0x0000003449587223 */ /* 0x040fe2000000004d */
[----:B------:R-:W-:Y:S01]  /*1da0*/  FFMA R76, R73, R16, R75 ;  /* 0x00000010494c7223 */ /* 0x000fe2000000004b */
[----:B------:R-:W2:Y:S01]  /*1db0*/  LDS R82, [R35] ;  /* 0x0000000023527984 */ /* 0x000ea20000000800 */
[----:B------:R-:W-:Y:S01]  /*1dc0*/  FFMA R81, R43, R42, R10 ;  /* 0x0000002a2b517223 */ /* 0x000fe2000000000a */
[-C--:B------:R-:W-:Y:S01]  /*1dd0*/  FFMA R36, R73, R17.reuse, R36 ;  /* 0x0000001149247223 */ /* 0x080fe20000000024 */
[----:B------:R-:W-:Y:S01]  /*1de0*/  FFMA R86, R43, R52, R47 ;  /* 0x000000342b567223 */ /* 0x000fe2000000002f */
[----:B------:R-:W3:Y:S01]  /*1df0*/  LDS R84, [R35+0x400] ;  /* 0x0004000023547984 */ /* 0x000ee20000000800 */
[----:B-----5:R-:W-:Y:S01]  /*1e00*/  FFMA R79, R37, R42, R8 ;  /* 0x0000002a254f7223 */ /* 0x020fe20000000008 */
[C---:B------:R-:W-:Y:S01]  /*1e10*/  FFMA R30, R43.reuse, R16, R45 ;  /* 0x000000102b1e7223 */ /* 0x040fe2000000002d */
[-C--:B------:R-:W-:Y:S01]  /*1e20*/  FFMA R28, R43, R17.reuse, R28 ;  /* 0x000000112b1c7223 */ /* 0x080fe2000000001c */
[----:B------:R-:W5:Y:S01]  /*1e30*/  LDS R44, [R35+0x1000] ;  /* 0x00100000232c7984 */ /* 0x000f620000000800 */
[-C--:B------:R-:W-:Y:S01]  /*1e40*/  FFMA R22, R37, R17.reuse, R22 ;  /* 0x0000001125167223 */ /* 0x080fe20000000016 */
[C---:B0-----:R-:W-:Y:S01]  /*1e50*/  FFMA R83, R49.reuse, R42, R24 ;  /* 0x0000002a31537223 */ /* 0x041fe20000000018 */
[C---:B------:R-:W-:Y:S01]  /*1e60*/  FFMA R80, R49.reuse, R52, R55 ;  /* 0x0000003431507223 */ /* 0x040fe20000000037 */
[----:B------:R-:W0:Y:S01]  /*1e70*/  LDS R48, [R35+0x1400] ;  /* 0x0014000023307984 */ /* 0x000e220000000800 */
[C---:B------:R-:W-:Y:S01]  /*1e80*/  FFMA R90, R49.reuse, R16, R51 ;  /* 0x00000010315a7223 */ /* 0x040fe20000000033 */
[-C--:B------:R-:W-:Y:S01]  /*1e90*/  FFMA R34, R49, R17.reuse, R34 ;  /* 0x0000001131227223 */ /* 0x080fe20000000022 */
[----:B------:R-:W-:Y:S01]  /*1ea0*/  FFMA R24, R37, R52, R41 ;  /* 0x0000003425187223 */ /* 0x000fe20000000029 */
[----:B------:R4:W0:Y:S01]  /*1eb0*/  LDS R11, [R46+0xc0] ;  /* 0x0000c0002e0b7984 */ /* 0x0008220000000800 */
[C---:B-1----:R-:W-:Y:S01]  /*1ec0*/  FFMA R49, R29.reuse, R42, R14 ;  /* 0x0000002a1d317223 */ /* 0x042fe2000000000e */
[C---:B------:R-:W-:Y:S01]  /*1ed0*/  FFMA R92, R29.reuse, R52, R33 ;  /* 0x000000341d5c7223 */ /* 0x040fe20000000021 */
[----:B------:R-:W-:Y:S01]  /*1ee0*/  FFMA R50, R29, R16, R31 ;  /* 0x000000101d327223 */ /* 0x000fe2000000001f */
[----:B------:R-:W1:Y:S01]  /*1ef0*/  LDS R32, [R35+0x800] ;  /* 0x0008000023207984 */ /* 0x000e620000000800 */
[----:B------:R-:W-:Y:S01]  /*1f00*/  FFMA R55, R15, R42, R12 ;  /* 0x0000002a0f377223 */ /* 0x000fe2000000000c */
[-C--:B------:R-:W-:Y:S01]  /*1f10*/  FFMA R20, R29, R17.reuse, R20 ;  /* 0x000000111d147223 */ /* 0x080fe20000000014 */
[----:B------:R-:W-:Y:S01]  /*1f20*/  FFMA R14, R15, R52, R27 ;  /* 0x000000340f0e7223 */ /* 0x000fe2000000001b */
[----:B------:R-:W1:Y:S01]  /*1f30*/  LDS R26, [R35+0xc00] ;  /* 0x000c0000231a7984 */ /* 0x000e620000000800 */
[-C--:B----4-:R-:W-:Y:S01]  /*1f40*/  FFMA R46, R37, R16.reuse, R39 ;  /* 0x00000010252e7223 */ /* 0x090fe20000000027 */
[C---:B------:R-:W-:Y:S01]  /*1f50*/  FFMA R12, R15.reuse, R16, R25 ;  /* 0x000000100f0c7223 */ /* 0x040fe20000000019 */
[-C--:B------:R-:W-:Y:S01]  /*1f60*/  FFMA R18, R15, R17.reuse, R18 ;  /* 0x000000110f127223 */ /* 0x080fe20000000012 */
[----:B------:R-:W4:Y:S01]  /*1f70*/  LDS R10, [R35+0x1800] ;  /* 0x00180000230a7984 */ /* 0x000f220000000800 */
[C---:B------:R-:W-:Y:S01]  /*1f80*/  FFMA R15, R19.reuse, R42, R54 ;  /* 0x0000002a130f7223 */ /* 0x040fe20000000036 */
[C---:B------:R-:W-:Y:S01]  /*1f90*/  FFMA R52, R19.reuse, R52, R23 ;  /* 0x0000003413347223 */ /* 0x040fe20000000017 */
[C---:B------:R-:W-:Y:S01]  /*1fa0*/  FFMA R16, R19.reuse, R16, R21 ;  /* 0x0000001013107223 */ /* 0x040fe20000000015 */
[----:B------:R-:W4:Y:S01]  /*1fb0*/  LDS R8, [R35+0x1c00] ;  /* 0x001c000023087984 */ /* 0x000f220000000800 */
[----:B------:R-:W-:Y:S01]  /*1fc0*/  FFMA R40, R19, R17, R40 ;  /* 0x0000001113287223 */ /* 0x000fe20000000028 */
[C---:B--2---:R-:W-:Y:S01]  /*1fd0*/  FFMA R87, R82.reuse, R9, R87 ;  /* 0x0000000952577223 */ /* 0x044fe20000000057 */
[C---:B------:R-:W-:Y:S01]  /*1fe0*/  FFMA R74, R82.reuse, R13, R74 ;  /* 0x0000000d524a7223 */ /* 0x040fe2000000004a */
[----:B------:R-:W-:Y:S01]  /*1ff0*/  FFMA R78, R82, R7, R78 ;  /* 0x00000007524e7223 */ /* 0x000fe2000000004e */
[C---:B---3--:R-:W-:Y:S01]  /*2000*/  FFMA R85, R84.reuse, R9, R85 ;  /* 0x0000000954557223 */ /* 0x048fe20000000055 */
[C---:B------:R-:W-:Y:S01]  /*2010*/  FFMA R88, R84.reuse, R13, R88 ;  /* 0x0000000d54587223 */ /* 0x040fe20000000058 */
[----:B------:R-:W-:Y:S01]  /*2020*/  FFMA R76, R84, R7, R76 ;  /* 0x00000007544c7223 */ /* 0x000fe2000000004c */
[C---:B-----5:R-:W-:Y:S01]  /*2030*/  FFMA R79, R44.reuse, R9, R79 ;  /* 0x000000092c4f7223 */ /* 0x060fe2000000004f */
[C---:B------:R-:W-:Y:S01]  /*2040*/  FFMA R77, R44.reuse, R13, R24 ;  /* 0x0000000d2c4d7223 */ /* 0x040fe20000000018 */
[----:B------:R-:W-:Y:S01]  /*2050*/  FFMA R46, R44, R7, R46 ;  /* 0x000000072c2e7223 */ /* 0x000fe2000000002e */
[C---:B0-----:R-:W-:Y:S01]  /*2060*/  FFMA R49, R48.reuse, R9, R49 ;  /* 0x0000000930317223 */ /* 0x041fe20000000031 */
[C---:B------:R-:W-:Y:S01]  /*2070*/  FFMA R92, R48.reuse, R13, R92 ;  /* 0x0000000d305c7223 */ /* 0x040fe2000000005c */
[----:B------:R-:W-:Y:S01]  /*2080*/  FFMA R50, R48, R7, R50 ;  /* 0x0000000730327223 */ /* 0x000fe20000000032 */
[-C--:B------:R-:W-:Y:S01]  /*2090*/  FFMA R82, R82, R11.reuse, R38 ;  /* 0x0000000b52527223 */ /* 0x080fe20000000026 */
[-C--:B------:R-:W-:Y:S01]  /*20a0*/  FFMA R84, R84, R11.reuse, R36 ;  /* 0x0000000b54547223 */ /* 0x080fe20000000024 */
[-C--:B------:R-:W-:Y:S01]  /*20b0*/  FFMA R44, R44, R11.reuse, R22 ;  /* 0x0000000b2c2c7223 */ /* 0x080fe20000000016 */
[----:B------:R-:W-:Y:S01]  /*20c0*/  FFMA R48, R48, R11, R20 ;  /* 0x0000000b30307223 */ /* 0x000fe20000000014 */
[C---:B-1----:R-:W-:Y:S01]  /*20d0*/  FFMA R83, R32.reuse, R9, R83 ;  /* 0x0000000920537223 */ /* 0x042fe20000000053 */
[C---:B------:R-:W-:Y:S01]  /*20e0*/  FFMA R91, R32.reuse, R11, R34 ;  /* 0x0000000b205b7223 */ /* 0x040fe20000000022 */
[C---:B------:R-:W-:Y:S01]  /*20f0*/  FFMA R80, R32.reuse, R13, R80 ;  /* 0x0000000d20507223 */ /* 0x040fe20000000050 */
[----:B------:R-:W-:Y:S01]  /*2100*/  FFMA R90, R32, R7, R90 ;  /* 0x00000007205a7223 */ /* 0x000fe2000000005a */
[C---:B------:R-:W-:Y:S01]  /*2110*/  FFMA R81, R26.reuse, R9, R81 ;  /* 0x000000091a517223 */ /* 0x040fe20000000051 */
[C---:B------:R-:W-:Y:S01]  /*2120*/  FFMA R89, R26.reuse, R11, R28 ;  /* 0x0000000b1a597223 */ /* 0x040fe2000000001c */
[C---:B------:R-:W-:Y:S01]  /*2130*/  FFMA R86, R26.reuse, R13, R86 ;  /* 0x0000000d1a567223 */ /* 0x040fe20000000056 */
[----:B------:R-:W-:Y:S01]  /*2140*/  FFMA R45, R26, R7, R30 ;  /* 0x000000071a2d7223 */ /* 0x000fe2000000001e */
[C---:B----4-:R-:W-:Y:S01]  /*2150*/  FFMA R55, R10.reuse, R9, R55 ;  /* 0x000000090a377223 */ /* 0x050fe20000000037 */
[C---:B------:R-:W-:Y:S01]  /*2160*/  FFMA R19, R10.reuse, R11, R18 ;  /* 0x0000000b0a137223 */ /* 0x040fe20000000012 */
[C---:B------:R-:W-:Y:S01]  /*2170*/  FFMA R14, R10.reuse, R13, R14 ;  /* 0x0000000d0a0e7223 */ /* 0x040fe2000000000e */
[----:B------:R-:W-:Y:S01]  /*2180*/  FFMA R12, R10, R7, R12 ;  /* 0x000000070a0c7223 */ /* 0x000fe2000000000c */
[C---:B------:R-:W-:Y:S01]  /*2190*/  FFMA R9, R8.reuse, R9, R15 ;  /* 0x0000000908097223 */ /* 0x040fe2000000000f */
[C---:B------:R-:W-:Y:S01]  /*21a0*/  FFMA R52, R8.reuse, R13, R52 ;  /* 0x0000000d08347223 */ /* 0x040fe20000000034 */
[C---:B------:R-:W-:Y:S01]  /*21b0*/  FFMA R16, R8.reuse, R7, R16 ;  /* 0x0000000708107223 */ /* 0x040fe20000000010 */
[----:B------:R-:W-:Y:S01]  /*21c0*/  FFMA R11, R8, R11, R40 ;  /* 0x0000000b080b7223 */ /* 0x000fe20000000028 */
[----:B------:R-:W-:Y:S06]  /*21d0*/  BRA.U UP0, `(.L_x_3) ;  /* 0xfffffff100e87547 */ /* 0x000fec000b83ffff */
[----:B------:R-:W-:Y:S01]  /*21e0*/  IADD3 R53, PT, PT, R53, 0x20, RZ ;  /* 0x0000002035357810 */ /* 0x000fe20007ffe0ff */
[----:B------:R-:W-:Y:S03]  /*21f0*/  BAR.SYNC.DEFER_BLOCKING 0x0 ;  /* 0x0000000000007b1d */ /* 0x000fe60000010000 */
[----:B------:R-:W-:-:S13]  /*2200*/  ISETP.GE.AND P0, PT, R53, UR9, PT ;  /* 0x0000000935007c0c */ /* 0x000fda000bf06270 */
[----:B------:R-:W-:Y:S05]  /*2210*/  @!P0 BRA `(.L_x_4) ;  /* 0xffffffe000e48947 */ /* 0x000fea000383ffff */
.L_x_0:
[----:B0-----:R-:W0:Y:S01]  /*2220*/  LDC.64 R6, c[0x0][0x390] ;  /* 0x0000e400ff067b82 */ /* 0x001e220000000a00 */
[----:B------:R-:W-:-:S05]  /*2230*/  IMAD R4, R3, R5, R4 ;  /* 0x0000000503047224 */ /* 0x000fca00078e0204 */
[CC--:B------:R-:W-:Y:S02]  /*2240*/  LEA R21, R5.reuse, R4.reuse, 0x4 ;  /* 0x0000000405157211 */ /* 0x0c0fe400078e20ff */
[----:B------:R-:W-:-:S04]  /*2250*/  LEA R0, R5, R4, 0x5 ;  /* 0x0000000405007211 */ /* 0x000fc800078e28ff */
[C---:B------:R-:W-:Y:S01]  /*2260*/  LEA R13, R5.reuse, R0, 0x4 ;  /* 0x00000000050d7211 */ /* 0x040fe200078e20ff */
[----:B0-----:R-:W-:Y:S01]  /*2270*/  IMAD.WIDE R2, R4, 0x4, R6 ;  /* 0x0000000404027825 */ /* 0x001fe200078e0206 */
[----:B------:R-:W-:-:S03]  /*2280*/  LEA R4, R5, R4, 0x6 ;  /* 0x0000000405047211 */ /* 0x000fc600078e30ff */
[--C-:B------:R-:W-:Y:S01]  /*2290*/  IMAD.WIDE R20, R21, 0x4, R6.reuse ;  /* 0x0000000415147825 */ /* 0x100fe200078e0206 */
[CC--:B------:R-:W-:Y:S01]  /*22a0*/  LEA R24, R5.reuse, R4.reuse, 0x5 ;  /* 0x0000000405187211 */ /* 0x0c0fe200078e28ff */
[----:B------:R-:W-:Y:S01]  /*22b0*/  STG.E desc[UR10][R2.64], R87 ;  /* 0x0000005702007986 */ /* 0x000fe2000c10190a */
[C---:B------:R-:W-:Y:S01]  /*22c0*/  LEA R15, R5.reuse, R4, 0x4 ;  /* 0x00000004050f7211 */ /* 0x040fe200078e20ff */
[--C-:B------:R-:W-:Y:S01]  /*22d0*/  IMAD.WIDE R22, R0, 0x4, R6.reuse ;  /* 0x0000000400167825 */ /* 0x100fe200078e0206 */
[----:B------:R-:W-:Y:S01]  /*22e0*/  LEA R17, R5, R24, 0x4 ;  /* 0x0000001805117211 */ /* 0x000fe200078e20ff */
[----:B------:R-:W-:Y:S02]  /*22f0*/  STG.E desc[UR10][R2.64+0x40], R74 ;  /* 0x0000404a02007986 */ /* 0x000fe4000c10190a */
[--C-:B------:R-:W-:Y:S02]  /*2300*/  IMAD.WIDE R4, R4, 0x4, R6.reuse ;  /* 0x0000000404047825 */ /* 0x100fe400078e0206 */
[----:B------:R-:W-:Y:S02]  /*2310*/  STG.E desc[UR10][R2.64+0x80], R78 ;  /* 0x0000804e02007986 */ /* 0x000fe4000c10190a */
[----:B------:R-:W-:-:S02]  /*2320*/  IMAD.WIDE R24, R24, 0x4, R6 ;  /* 0x0000000418187825 */ /* 0x000fc400078e0206 */
[----:B------:R0:W-:Y:S04]  /*2330*/  STG.E desc[UR10][R2.64+0xc0], R82 ;  /* 0x0000c05202007986 */ /* 0x0001e8000c10190a */
[----:B------:R-:W-:Y:S04]  /*2340*/  STG.E desc[UR10][R20.64], R85 ;  /* 0x0000005514007986 */ /* 0x000fe8000c10190a */
[----:B------:R-:W-:Y:S01]  /*2350*/  STG.E desc[UR10][R20.64+0x40], R88 ;  /* 0x0000405814007986 */ /* 0x000fe2000c10190a */
[----:B0-----:R-:W-:-:S03]  /*2360*/  IMAD.WIDE R2, R13, 0x4, R6 ;  /* 0x000000040d027825 */ /* 0x001fc600078e0206 */
[----:B------:R-:W-:Y:S04]  /*2370*/  STG.E desc[UR10][R20.64+0x80], R76 ;  /* 0x0000804c14007986 */ /* 0x000fe8000c10190a */
[----:B------:R0:W-:Y:S04]  /*2380*/  STG.E desc[UR10][R20.64+0xc0], R84 ;  /* 0x0000c05414007986 */ /* 0x0001e8000c10190a */
[----:B------:R-:W-:Y:S04]  /*2390*/  STG.E desc[UR10][R22.64], R83 ;  /* 0x0000005316007986 */ /* 0x000fe8000c10190a */
[----:B------:R-:W-:Y:S01]  /*23a0*/  STG.E desc[UR10][R22.64+0x40], R80 ;  /* 0x0000405016007986 */ /* 0x000fe2000c10190a */
[----:B0-----:R-:W-:-:S03]  /*23b0*/  IMAD.WIDE R20, R15, 0x4, R6 ;  /* 0x000000040f147825 */ /* 0x001fc600078e0206 */
[----:B------:R-:W-:Y:S01]  /*23c0*/  STG.E desc[UR10][R22.64+0x80], R90 ;  /* 0x0000805a16007986 */ /* 0x000fe2000c10190a */
[----:B------:R-:W-:-:S03]  /*23d0*/  IMAD.WIDE R6, R17, 0x4, R6 ;  /* 0x0000000411067825 */ /* 0x000fc600078e0206 */
[----:B------:R-:W-:Y:S04]  /*23e0*/  STG.E desc[UR10][R22.64+0xc0], R91 ;  /* 0x0000c05b16007986 */ /* 0x000fe8000c10190a */
        /* <DEDUP_REMOVED lines=19> */
[----:B------:R-:W-:Y:S01]  /*2520*/  STG.E desc[UR10][R6.64+0xc0], R11 ;  /* 0x0000c00b06007986 */ /* 0x000fe2000c10190a */
[----:B------:R-:W-:Y:S05]  /*2530*/  EXIT ;  /* 0x000000000000794d */ /* 0x000fea0003800000 */
.L_x_5:
[----:B------:R-:W-:-:S00]  /*2540*/  BRA `(.L_x_5) ;  /* 0xfffffffc00fc7947 */ /* 0x000fc0000383ffff */
[----:B------:R-:W-:-:S00]  /*2550*/  NOP ;  /* 0x0000000000007918 */ /* 0x000fc00000000000 */
        /* <DEDUP_REMOVED lines=10> */
.L_x_6:


//--------------------- .nv.shared.kernel         --------------------------
	.section	.nv.shared.kernel,"aw",@nobits
	.sectionflags	@""
	.align	4
.nv.shared.kernel:
	.zero		25600


//--------------------- .nv.shared.reserved.0     --------------------------
	.section	.nv.shared.reserved.0,"aw",@nobits
	.weak		__nv_reservedSMEM_offset_0_alias
	.size		__nv_reservedSMEM_offset_0_alias, 0, 64
	.other		__nv_reservedSMEM_offset_0_alias,@"STO_CUDA_RESERVED_SHARED STV_DEFAULT"
__nv_reservedSMEM_offset_0_alias:
	.zero		0
	.zero		64


//--------------------- .nv.constant0.kernel      --------------------------
	.section	.nv.constant0.kernel,"a",@progbits
	.sectionflags	@""
	.align	4
.nv.constant0.kernel:
	.zero		932


//--------------------- SYMBOLS --------------------------

	.type		.nv.reservedSmem.offset0,@object
	.size		.nv.reservedSmem.offset0,0x4
	.type		.nv.reservedSmem.cap,@object
	.size		.nv.reservedSmem.cap,0x4
